//
// Generated by NVIDIA NVVM Compiler
//
// Compiler Build ID: CL-36424714
// Cuda compilation tools, release 13.0, V13.0.88
// Based on NVVM 20.0.0
//

.version 9.0
.target sm_100
.address_size 64

	// .globl	_occa_overlap_N_window_0
.global .align 4 .b8 __cudart_i2opi_f[24] = {65, 144, 67, 60, 153, 149, 98, 219, 192, 221, 52, 245, 209, 87, 39, 252, 41, 21, 68, 78, 110, 131, 249, 162};

.visible .entry _occa_overlap_N_window_0(
	.param .u64 .ptr .align 1 _occa_overlap_N_window_0_param_0,
	.param .u64 .ptr .align 1 _occa_overlap_N_window_0_param_1,
	.param .u32 _occa_overlap_N_window_0_param_2,
	.param .u32 _occa_overlap_N_window_0_param_3,
	.param .u32 _occa_overlap_N_window_0_param_4,
	.param .u32 _occa_overlap_N_window_0_param_5
)
.maxntid 256
{
	.reg .pred 	%p<2>;
	.reg .b32 	%r<13>;
	.reg .b32 	%f<5>;
	.reg .b64 	%rd<9>;

	ld.param.u64 	%rd1, [_occa_overlap_N_window_0_param_0];
	ld.param.u64 	%rd2, [_occa_overlap_N_window_0_param_1];
	ld.param.u32 	%r3, [_occa_overlap_N_window_0_param_2];
	ld.param.u32 	%r4, [_occa_overlap_N_window_0_param_4];
	ld.param.u32 	%r5, [_occa_overlap_N_window_0_param_5];
	mov.u32 	%r6, %ctaid.x;
	shl.b32 	%r7, %r6, 8;
	mov.u32 	%r8, %tid.x;
	or.b32  	%r1, %r7, %r8;
	div.u32 	%r9, %r1, %r4;
	mul.lo.s32 	%r10, %r9, %r4;
	sub.s32 	%r11, %r1, %r10;
	mad.lo.s32 	%r2, %r9, %r5, %r11;
	setp.ge.u32 	%p1, %r2, %r3;
	mov.f32 	%f4, 0f00000000;
	@%p1 bra 	$L__BB0_2;
	cvta.to.global.u64 	%rd3, %rd1;
	mul.wide.u32 	%rd4, %r2, 4;
	add.s64 	%rd5, %rd3, %rd4;
	ld.global.f32 	%f4, [%rd5];
$L__BB0_2:
	cvta.to.global.u64 	%rd6, %rd2;
	mul.wide.u32 	%rd7, %r1, 8;
	add.s64 	%rd8, %rd6, %rd7;
	st.global.f32 	[%rd8], %f4;
	mov.b32 	%r12, 0;
	st.global.u32 	[%rd8+4], %r12;
	ret;

}
	// .globl	_occa_bitReverse_temp_0
.visible .entry _occa_bitReverse_temp_0(
	.param .u64 .ptr .align 1 _occa_bitReverse_temp_0_param_0,
	.param .u64 .ptr .align 1 _occa_bitReverse_temp_0_param_1,
	.param .u32 _occa_bitReverse_temp_0_param_2,
	.param .u32 _occa_bitReverse_temp_0_param_3,
	.param .u32 _occa_bitReverse_temp_0_param_4
)
.maxntid 256
{
	.reg .pred 	%p<6>;
	.reg .b32 	%r<58>;
	.reg .b32 	%f<3>;
	.reg .b64 	%rd<9>;

	ld.param.u64 	%rd1, [_occa_bitReverse_temp_0_param_0];
	ld.param.u64 	%rd2, [_occa_bitReverse_temp_0_param_1];
	ld.param.u32 	%r24, [_occa_bitReverse_temp_0_param_3];
	ld.param.u32 	%r22, [_occa_bitReverse_temp_0_param_4];
	mov.u32 	%r25, %ctaid.x;
	shl.b32 	%r26, %r25, 8;
	mov.u32 	%r27, %tid.x;
	or.b32  	%r1, %r26, %r27;
	rem.u32 	%r2, %r1, %r24;
	setp.lt.s32 	%p1, %r22, 1;
	mov.b32 	%r57, 0;
	@%p1 bra 	$L__BB1_7;
	and.b32  	%r3, %r22, 3;
	setp.lt.u32 	%p2, %r22, 4;
	mov.b32 	%r57, 0;
	mov.u32 	%r52, %r2;
	@%p2 bra 	$L__BB1_4;
	and.b32  	%r31, %r22, 2147483644;
	neg.s32 	%r48, %r31;
	mov.b32 	%r57, 0;
	mov.u32 	%r52, %r2;
$L__BB1_3:
	shl.b32 	%r32, %r52, 2;
	and.b32  	%r33, %r32, 4;
	shr.u32 	%r34, %r52, 2;
	shl.b32 	%r35, %r57, 3;
	or.b32  	%r36, %r35, %r33;
	and.b32  	%r37, %r52, 2;
	or.b32  	%r38, %r37, %r36;
	and.b32  	%r39, %r34, 1;
	or.b32  	%r40, %r39, %r38;
	shr.u32 	%r41, %r52, 3;
	shl.b32 	%r42, %r40, 1;
	and.b32  	%r43, %r41, 1;
	or.b32  	%r57, %r43, %r42;
	shr.s32 	%r52, %r52, 4;
	add.s32 	%r48, %r48, 4;
	setp.ne.s32 	%p3, %r48, 0;
	@%p3 bra 	$L__BB1_3;
$L__BB1_4:
	setp.eq.s32 	%p4, %r3, 0;
	@%p4 bra 	$L__BB1_7;
	neg.s32 	%r54, %r3;
$L__BB1_6:
	.pragma "nounroll";
	shl.b32 	%r44, %r57, 1;
	and.b32  	%r45, %r52, 1;
	or.b32  	%r57, %r45, %r44;
	shr.s32 	%r52, %r52, 1;
	add.s32 	%r54, %r54, 1;
	setp.ne.s32 	%p5, %r54, 0;
	@%p5 bra 	$L__BB1_6;
$L__BB1_7:
	cvta.to.global.u64 	%rd3, %rd1;
	cvta.to.global.u64 	%rd4, %rd2;
	sub.s32 	%r46, %r1, %r2;
	add.s32 	%r47, %r46, %r57;
	mul.wide.u32 	%rd5, %r47, 8;
	add.s64 	%rd6, %rd4, %rd5;
	mul.wide.u32 	%rd7, %r1, 8;
	add.s64 	%rd8, %rd3, %rd7;
	ld.global.f32 	%f1, [%rd8];
	ld.global.f32 	%f2, [%rd8+4];
	st.global.f32 	[%rd6], %f1;
	st.global.f32 	[%rd6+4], %f2;
	ret;

}
	// .globl	_occa_Butterfly_0
.visible .entry _occa_Butterfly_0(
	.param .u64 .ptr .align 1 _occa_Butterfly_0_param_0,
	.param .u32 _occa_Butterfly_0_param_1,
	.param .u32 _occa_Butterfly_0_param_2,
	.param .u32 _occa_Butterfly_0_param_3,
	.param .u32 _occa_Butterfly_0_param_4
)
.maxntid 256
{
	.local .align 4 .b8 	__local_depot2[28];
	.reg .b64 	%SP;
	.reg .b64 	%SPL;
	.reg .pred 	%p<17>;
	.reg .b32 	%r<93>;
	.reg .b32 	%f<64>;
	.reg .b64 	%rd<45>;
	.reg .b64 	%fd<7>;

	mov.u64 	%SPL, __local_depot2;
	ld.param.u64 	%rd16, [_occa_Butterfly_0_param_0];
	ld.param.u32 	%r30, [_occa_Butterfly_0_param_1];
	ld.param.u32 	%r29, [_occa_Butterfly_0_param_2];
	add.u64 	%rd1, %SPL, 0;
	mov.u32 	%r31, %ctaid.x;
	shl.b32 	%r32, %r31, 8;
	mov.u32 	%r33, %tid.x;
	or.b32  	%r34, %r32, %r33;
	neg.s32 	%r35, %r29;
	and.b32  	%r36, %r34, %r35;
	add.s32 	%r1, %r36, %r34;
	rem.u32 	%r37, %r34, %r29;
	shl.b32 	%r38, %r29, 1;
	div.s32 	%r39, %r30, %r38;
	mul.lo.s32 	%r40, %r39, %r37;
	cvt.rn.f32.s32 	%f11, %r40;
	cvt.rn.f32.s32 	%f12, %r30;
	div.rn.f32 	%f13, %f11, %f12;
	cvt.f64.f32 	%fd1, %f13;
	mul.f64 	%fd2, %fd1, 0dC01921FB54442D18;
	cvt.rn.f32.f64 	%f1, %fd2;
	mul.f32 	%f14, %f1, 0f3F22F983;
	cvt.rni.s32.f32 	%r92, %f14;
	cvt.rn.f32.s32 	%f15, %r92;
	fma.rn.f32 	%f16, %f15, 0fBFC90FDA, %f1;
	fma.rn.f32 	%f17, %f15, 0fB3A22168, %f16;
	fma.rn.f32 	%f63, %f15, 0fA7C234C5, %f17;
	abs.f32 	%f3, %f1;
	setp.ltu.f32 	%p1, %f3, 0f47CE4780;
	mov.u32 	%r88, %r92;
	mov.f32 	%f62, %f63;
	@%p1 bra 	$L__BB2_8;
	setp.neu.f32 	%p2, %f3, 0f7F800000;
	@%p2 bra 	$L__BB2_3;
	mov.f32 	%f20, 0f00000000;
	mul.rn.f32 	%f62, %f1, %f20;
	mov.b32 	%r88, 0;
	bra.uni 	$L__BB2_8;
$L__BB2_3:
	mov.b32 	%r3, %f1;
	shl.b32 	%r42, %r3, 8;
	or.b32  	%r4, %r42, -2147483648;
	mov.b64 	%rd41, 0;
	mov.b32 	%r85, 0;
	mov.u64 	%rd39, __cudart_i2opi_f;
	mov.u64 	%rd40, %rd1;
$L__BB2_4:
	.pragma "nounroll";
	ld.global.nc.u32 	%r43, [%rd39];
	mad.wide.u32 	%rd20, %r43, %r4, %rd41;
	shr.u64 	%rd41, %rd20, 32;
	st.local.u32 	[%rd40], %rd20;
	add.s32 	%r85, %r85, 1;
	add.s64 	%rd40, %rd40, 4;
	add.s64 	%rd39, %rd39, 4;
	setp.ne.s32 	%p3, %r85, 6;
	@%p3 bra 	$L__BB2_4;
	shr.u32 	%r44, %r3, 23;
	st.local.u32 	[%rd1+24], %rd41;
	and.b32  	%r7, %r44, 31;
	and.b32  	%r45, %r44, 224;
	add.s32 	%r46, %r45, -128;
	shr.u32 	%r47, %r46, 5;
	mul.wide.u32 	%rd21, %r47, 4;
	sub.s64 	%rd8, %rd1, %rd21;
	ld.local.u32 	%r86, [%rd8+24];
	ld.local.u32 	%r87, [%rd8+20];
	setp.eq.s32 	%p4, %r7, 0;
	@%p4 bra 	$L__BB2_7;
	shf.l.wrap.b32 	%r86, %r87, %r86, %r7;
	ld.local.u32 	%r48, [%rd8+16];
	shf.l.wrap.b32 	%r87, %r48, %r87, %r7;
$L__BB2_7:
	shr.u32 	%r49, %r86, 30;
	shf.l.wrap.b32 	%r50, %r87, %r86, 2;
	shl.b32 	%r51, %r87, 2;
	shr.u32 	%r52, %r50, 31;
	add.s32 	%r53, %r52, %r49;
	neg.s32 	%r54, %r53;
	setp.lt.s32 	%p5, %r3, 0;
	selp.b32 	%r88, %r54, %r53, %p5;
	xor.b32  	%r55, %r50, %r3;
	shr.s32 	%r56, %r50, 31;
	xor.b32  	%r57, %r56, %r50;
	xor.b32  	%r58, %r56, %r51;
	cvt.u64.u32 	%rd22, %r57;
	shl.b64 	%rd23, %rd22, 32;
	cvt.u64.u32 	%rd24, %r58;
	or.b64  	%rd25, %rd23, %rd24;
	cvt.rn.f64.s64 	%fd3, %rd25;
	mul.f64 	%fd4, %fd3, 0d3BF921FB54442D19;
	cvt.rn.f32.f64 	%f18, %fd4;
	neg.f32 	%f19, %f18;
	setp.lt.s32 	%p6, %r55, 0;
	selp.f32 	%f62, %f19, %f18, %p6;
$L__BB2_8:
	setp.ltu.f32 	%p7, %f3, 0f47CE4780;
	add.s32 	%r60, %r88, 1;
	mul.rn.f32 	%f21, %f62, %f62;
	and.b32  	%r61, %r88, 1;
	setp.eq.b32 	%p8, %r61, 1;
	selp.f32 	%f22, %f62, 0f3F800000, %p8;
	fma.rn.f32 	%f23, %f21, %f22, 0f00000000;
	fma.rn.f32 	%f24, %f21, 0f37CBAC00, 0fBAB607ED;
	selp.f32 	%f25, 0fB94D4153, %f24, %p8;
	selp.f32 	%f26, 0f3C0885E4, 0f3D2AAABB, %p8;
	fma.rn.f32 	%f27, %f25, %f21, %f26;
	selp.f32 	%f28, 0fBE2AAAA8, 0fBEFFFFFF, %p8;
	fma.rn.f32 	%f29, %f27, %f21, %f28;
	fma.rn.f32 	%f30, %f29, %f23, %f22;
	and.b32  	%r62, %r60, 2;
	setp.eq.s32 	%p9, %r62, 0;
	mov.f32 	%f31, 0f00000000;
	sub.f32 	%f32, %f31, %f30;
	selp.f32 	%f7, %f30, %f32, %p9;
	@%p7 bra 	$L__BB2_16;
	setp.neu.f32 	%p10, %f3, 0f7F800000;
	@%p10 bra 	$L__BB2_11;
	mov.f32 	%f35, 0f00000000;
	mul.rn.f32 	%f63, %f1, %f35;
	mov.b32 	%r92, 0;
	bra.uni 	$L__BB2_16;
$L__BB2_11:
	mov.b32 	%r16, %f1;
	shl.b32 	%r64, %r16, 8;
	or.b32  	%r17, %r64, -2147483648;
	mov.b64 	%rd44, 0;
	mov.b32 	%r89, 0;
	mov.u64 	%rd42, __cudart_i2opi_f;
	mov.u64 	%rd43, %rd1;
$L__BB2_12:
	.pragma "nounroll";
	ld.global.nc.u32 	%r65, [%rd42];
	mad.wide.u32 	%rd28, %r65, %r17, %rd44;
	shr.u64 	%rd44, %rd28, 32;
	st.local.u32 	[%rd43], %rd28;
	add.s32 	%r89, %r89, 1;
	add.s64 	%rd43, %rd43, 4;
	add.s64 	%rd42, %rd42, 4;
	setp.ne.s32 	%p11, %r89, 6;
	@%p11 bra 	$L__BB2_12;
	shr.u32 	%r66, %r16, 23;
	st.local.u32 	[%rd1+24], %rd44;
	and.b32  	%r20, %r66, 31;
	and.b32  	%r67, %r66, 224;
	add.s32 	%r68, %r67, -128;
	shr.u32 	%r69, %r68, 5;
	mul.wide.u32 	%rd29, %r69, 4;
	sub.s64 	%rd15, %rd1, %rd29;
	ld.local.u32 	%r90, [%rd15+24];
	ld.local.u32 	%r91, [%rd15+20];
	setp.eq.s32 	%p12, %r20, 0;
	@%p12 bra 	$L__BB2_15;
	shf.l.wrap.b32 	%r90, %r91, %r90, %r20;
	ld.local.u32 	%r70, [%rd15+16];
	shf.l.wrap.b32 	%r91, %r70, %r91, %r20;
$L__BB2_15:
	shr.u32 	%r71, %r90, 30;
	shf.l.wrap.b32 	%r72, %r91, %r90, 2;
	shl.b32 	%r73, %r91, 2;
	shr.u32 	%r74, %r72, 31;
	add.s32 	%r75, %r74, %r71;
	neg.s32 	%r76, %r75;
	setp.lt.s32 	%p13, %r16, 0;
	selp.b32 	%r92, %r76, %r75, %p13;
	xor.b32  	%r77, %r72, %r16;
	shr.s32 	%r78, %r72, 31;
	xor.b32  	%r79, %r78, %r72;
	xor.b32  	%r80, %r78, %r73;
	cvt.u64.u32 	%rd30, %r79;
	shl.b64 	%rd31, %rd30, 32;
	cvt.u64.u32 	%rd32, %r80;
	or.b64  	%rd33, %rd31, %rd32;
	cvt.rn.f64.s64 	%fd5, %rd33;
	mul.f64 	%fd6, %fd5, 0d3BF921FB54442D19;
	cvt.rn.f32.f64 	%f33, %fd6;
	neg.f32 	%f34, %f33;
	setp.lt.s32 	%p14, %r77, 0;
	selp.f32 	%f63, %f34, %f33, %p14;
$L__BB2_16:
	cvta.to.global.u64 	%rd34, %rd16;
	mul.rn.f32 	%f36, %f63, %f63;
	and.b32  	%r82, %r92, 1;
	setp.eq.b32 	%p15, %r82, 1;
	selp.f32 	%f37, 0f3F800000, %f63, %p15;
	fma.rn.f32 	%f38, %f36, %f37, 0f00000000;
	fma.rn.f32 	%f39, %f36, 0f37CBAC00, 0fBAB607ED;
	selp.f32 	%f40, %f39, 0fB94D4153, %p15;
	selp.f32 	%f41, 0f3D2AAABB, 0f3C0885E4, %p15;
	fma.rn.f32 	%f42, %f40, %f36, %f41;
	selp.f32 	%f43, 0fBEFFFFFF, 0fBE2AAAA8, %p15;
	fma.rn.f32 	%f44, %f42, %f36, %f43;
	fma.rn.f32 	%f45, %f44, %f38, %f37;
	and.b32  	%r83, %r92, 2;
	setp.eq.s32 	%p16, %r83, 0;
	mov.f32 	%f46, 0f00000000;
	sub.f32 	%f47, %f46, %f45;
	selp.f32 	%f48, %f45, %f47, %p16;
	mul.wide.u32 	%rd35, %r1, 8;
	add.s64 	%rd36, %rd34, %rd35;
	ld.global.f32 	%f49, [%rd36];
	ld.global.f32 	%f50, [%rd36+4];
	add.s32 	%r84, %r1, %r29;
	mul.wide.u32 	%rd37, %r84, 8;
	add.s64 	%rd38, %rd34, %rd37;
	ld.global.f32 	%f51, [%rd38];
	ld.global.f32 	%f52, [%rd38+4];
	add.f32 	%f53, %f49, %f51;
	add.f32 	%f54, %f50, %f52;
	sub.f32 	%f55, %f49, %f51;
	sub.f32 	%f56, %f50, %f52;
	mul.f32 	%f57, %f7, %f55;
	mul.f32 	%f58, %f56, %f48;
	sub.f32 	%f59, %f57, %f58;
	mul.f32 	%f60, %f55, %f48;
	fma.rn.f32 	%f61, %f7, %f56, %f60;
	st.global.f32 	[%rd36], %f53;
	st.global.f32 	[%rd36+4], %f54;
	st.global.f32 	[%rd38], %f59;
	st.global.f32 	[%rd38+4], %f61;
	ret;

}
	// .globl	_occa_toPower_0
.visible .entry _occa_toPower_0(
	.param .u64 .ptr .align 1 _occa_toPower_0_param_0,
	.param .u64 .ptr .align 1 _occa_toPower_0_param_1,
	.param .u32 _occa_toPower_0_param_2,
	.param .u32 _occa_toPower_0_param_3
)
.maxntid 256
{
	.reg .b32 	%r<14>;
	.reg .b32 	%f<6>;
	.reg .b64 	%rd<9>;

	ld.param.u64 	%rd1, [_occa_toPower_0_param_0];
	ld.param.u64 	%rd2, [_occa_toPower_0_param_1];
	ld.param.u32 	%r1, [_occa_toPower_0_param_3];
	cvta.to.global.u64 	%rd3, %rd2;
	cvta.to.global.u64 	%rd4, %rd1;
	mov.u32 	%r2, %ctaid.x;
	shl.b32 	%r3, %r2, 8;
	mov.u32 	%r4, %tid.x;
	or.b32  	%r5, %r3, %r4;
	add.s32 	%r6, %r1, -1;
	shr.u32 	%r7, %r5, %r6;
	shl.b32 	%r8, %r7, %r1;
	mov.b32 	%r9, -1;
	shl.b32 	%r10, %r9, %r6;
	not.b32 	%r11, %r10;
	and.b32  	%r12, %r5, %r11;
	add.s32 	%r13, %r8, %r12;
	mul.wide.u32 	%rd5, %r13, 8;
	add.s64 	%rd6, %rd4, %rd5;
	ld.global.f32 	%f1, [%rd6];
	ld.global.f32 	%f2, [%rd6+4];
	mul.f32 	%f3, %f2, %f2;
	fma.rn.f32 	%f4, %f1, %f1, %f3;
	sqrt.rn.f32 	%f5, %f4;
	mul.wide.u32 	%rd7, %r5, 4;
	add.s64 	%rd8, %rd3, %rd7;
	st.global.f32 	[%rd8], %f5;
	ret;

}
	// .globl	_occa_Overlap_Common_0
.visible .entry _occa_Overlap_Common_0(
	.param .u64 .ptr .align 1 _occa_Overlap_Common_0_param_0,
	.param .u32 _occa_Overlap_Common_0_param_1,
	.param .u32 _occa_Overlap_Common_0_param_2,
	.param .u32 _occa_Overlap_Common_0_param_3,
	.param .u32 _occa_Overlap_Common_0_param_4,
	.param .u64 .ptr .align 1 _occa_Overlap_Common_0_param_5
)
.maxntid 1024
{
	.reg .pred 	%p<2>;
	.reg .b32 	%r<15>;
	.reg .b32 	%f<2>;
	.reg .b64 	%rd<9>;

	ld.param.u64 	%rd1, [_occa_Overlap_Common_0_param_0];
	ld.param.u32 	%r1, [_occa_Overlap_Common_0_param_2];
	ld.param.u32 	%r2, [_occa_Overlap_Common_0_param_3];
	ld.param.u32 	%r3, [_occa_Overlap_Common_0_param_4];
	ld.param.u64 	%rd2, [_occa_Overlap_Common_0_param_5];
	cvta.to.global.u64 	%rd3, %rd2;
	cvta.to.global.u64 	%rd4, %rd1;
	mov.u32 	%r4, %ctaid.x;
	shl.b32 	%r5, %r4, 10;
	mov.u32 	%r6, %tid.x;
	or.b32  	%r7, %r5, %r6;
	shr.u32 	%r8, %r7, %r2;
	mov.b32 	%r9, -1;
	shl.b32 	%r10, %r9, %r2;
	not.b32 	%r11, %r10;
	and.b32  	%r12, %r7, %r11;
	mad.lo.s32 	%r13, %r8, %r3, %r12;
	setp.lt.u32 	%p1, %r13, %r1;
	selp.b32 	%r14, %r13, 0, %p1;
	mul.wide.u32 	%rd5, %r14, 4;
	add.s64 	%rd6, %rd4, %rd5;
	ld.global.f32 	%f1, [%rd6];
	mul.wide.u32 	%rd7, %r7, 4;
	add.s64 	%rd8, %rd3, %rd7;
	st.global.f32 	[%rd8], %f1;
	ret;

}
	// .globl	_occa_StockHamDITCommon_0
.visible .entry _occa_StockHamDITCommon_0(
	.param .u64 .ptr .align 1 _occa_StockHamDITCommon_0_param_0,
	.param .u64 .ptr .align 1 _occa_StockHamDITCommon_0_param_1,
	.param .u64 .ptr .align 1 _occa_StockHamDITCommon_0_param_2,
	.param .u64 .ptr .align 1 _occa_StockHamDITCommon_0_param_3,
	.param .u32 _occa_StockHamDITCommon_0_param_4,
	.param .u32 _occa_StockHamDITCommon_0_param_5,
	.param .u32 _occa_StockHamDITCommon_0_param_6,
	.param .u32 _occa_StockHamDITCommon_0_param_7
)
.maxntid 256
{
	.local .align 4 .b8 	__local_depot5[28];
	.reg .b64 	%SP;
	.reg .b64 	%SPL;
	.reg .pred 	%p<17>;
	.reg .b32 	%r<99>;
	.reg .b32 	%f<63>;
	.reg .b64 	%rd<59>;
	.reg .b64 	%fd<7>;

	mov.u64 	%SPL, __local_depot5;
	ld.param.u64 	%rd18, [_occa_StockHamDITCommon_0_param_0];
	ld.param.u64 	%rd19, [_occa_StockHamDITCommon_0_param_1];
	ld.param.u64 	%rd16, [_occa_StockHamDITCommon_0_param_2];
	ld.param.u64 	%rd17, [_occa_StockHamDITCommon_0_param_3];
	ld.param.u32 	%r30, [_occa_StockHamDITCommon_0_param_4];
	ld.param.u32 	%r31, [_occa_StockHamDITCommon_0_param_5];
	cvta.to.global.u64 	%rd20, %rd19;
	cvta.to.global.u64 	%rd21, %rd18;
	add.u64 	%rd1, %SPL, 0;
	mov.u32 	%r32, %ctaid.x;
	shl.b32 	%r33, %r32, 8;
	mov.u32 	%r34, %tid.x;
	or.b32  	%r35, %r33, %r34;
	mul.wide.u32 	%rd23, %r35, 4;
	add.s64 	%rd24, %rd21, %rd23;
	ld.global.f32 	%f1, [%rd24];
	add.s64 	%rd25, %rd20, %rd23;
	ld.global.f32 	%f2, [%rd25];
	add.s32 	%r36, %r30, %r35;
	mul.wide.u32 	%rd26, %r36, 4;
	add.s64 	%rd27, %rd21, %rd26;
	ld.global.f32 	%f3, [%rd27];
	add.s64 	%rd28, %rd20, %rd26;
	ld.global.f32 	%f4, [%rd28];
	mov.b32 	%r37, 1;
	shl.b32 	%r1, %r37, %r31;
	shr.u32 	%r38, %r35, %r31;
	add.s32 	%r39, %r1, -1;
	and.b32  	%r40, %r39, %r35;
	mov.b32 	%r41, 2;
	shl.b32 	%r42, %r41, %r31;
	mad.lo.s32 	%r2, %r38, %r42, %r40;
	rem.s32 	%r43, %r35, %r1;
	mul.lo.s32 	%r44, %r43, %r30;
	div.s32 	%r45, %r44, %r1;
	shl.b32 	%r46, %r30, 1;
	cvt.rn.f32.s32 	%f15, %r45;
	cvt.rn.f32.s32 	%f16, %r46;
	div.rn.f32 	%f17, %f15, %f16;
	cvt.f64.f32 	%fd1, %f17;
	mul.f64 	%fd2, %fd1, 0dC01921FB54442D18;
	cvt.rn.f32.f64 	%f5, %fd2;
	mul.f32 	%f18, %f5, 0f3F22F983;
	cvt.rni.s32.f32 	%r98, %f18;
	cvt.rn.f32.s32 	%f19, %r98;
	fma.rn.f32 	%f20, %f19, 0fBFC90FDA, %f5;
	fma.rn.f32 	%f21, %f19, 0fB3A22168, %f20;
	fma.rn.f32 	%f62, %f19, 0fA7C234C5, %f21;
	abs.f32 	%f7, %f5;
	setp.ltu.f32 	%p1, %f7, 0f47CE4780;
	mov.u32 	%r94, %r98;
	mov.f32 	%f61, %f62;
	@%p1 bra 	$L__BB5_8;
	setp.neu.f32 	%p2, %f7, 0f7F800000;
	@%p2 bra 	$L__BB5_3;
	mov.f32 	%f24, 0f00000000;
	mul.rn.f32 	%f61, %f5, %f24;
	mov.b32 	%r94, 0;
	bra.uni 	$L__BB5_8;
$L__BB5_3:
	mov.b32 	%r4, %f5;
	shl.b32 	%r48, %r4, 8;
	or.b32  	%r5, %r48, -2147483648;
	mov.b64 	%rd55, 0;
	mov.b32 	%r91, 0;
	mov.u64 	%rd53, __cudart_i2opi_f;
	mov.u64 	%rd54, %rd1;
$L__BB5_4:
	.pragma "nounroll";
	ld.global.nc.u32 	%r49, [%rd53];
	mad.wide.u32 	%rd31, %r49, %r5, %rd55;
	shr.u64 	%rd55, %rd31, 32;
	st.local.u32 	[%rd54], %rd31;
	add.s32 	%r91, %r91, 1;
	add.s64 	%rd54, %rd54, 4;
	add.s64 	%rd53, %rd53, 4;
	setp.ne.s32 	%p3, %r91, 6;
	@%p3 bra 	$L__BB5_4;
	shr.u32 	%r50, %r4, 23;
	st.local.u32 	[%rd1+24], %rd55;
	and.b32  	%r8, %r50, 31;
	and.b32  	%r51, %r50, 224;
	add.s32 	%r52, %r51, -128;
	shr.u32 	%r53, %r52, 5;
	mul.wide.u32 	%rd32, %r53, 4;
	sub.s64 	%rd8, %rd1, %rd32;
	ld.local.u32 	%r92, [%rd8+24];
	ld.local.u32 	%r93, [%rd8+20];
	setp.eq.s32 	%p4, %r8, 0;
	@%p4 bra 	$L__BB5_7;
	shf.l.wrap.b32 	%r92, %r93, %r92, %r8;
	ld.local.u32 	%r54, [%rd8+16];
	shf.l.wrap.b32 	%r93, %r54, %r93, %r8;
$L__BB5_7:
	shr.u32 	%r55, %r92, 30;
	shf.l.wrap.b32 	%r56, %r93, %r92, 2;
	shl.b32 	%r57, %r93, 2;
	shr.u32 	%r58, %r56, 31;
	add.s32 	%r59, %r58, %r55;
	neg.s32 	%r60, %r59;
	setp.lt.s32 	%p5, %r4, 0;
	selp.b32 	%r94, %r60, %r59, %p5;
	xor.b32  	%r61, %r56, %r4;
	shr.s32 	%r62, %r56, 31;
	xor.b32  	%r63, %r62, %r56;
	xor.b32  	%r64, %r62, %r57;
	cvt.u64.u32 	%rd33, %r63;
	shl.b64 	%rd34, %rd33, 32;
	cvt.u64.u32 	%rd35, %r64;
	or.b64  	%rd36, %rd34, %rd35;
	cvt.rn.f64.s64 	%fd3, %rd36;
	mul.f64 	%fd4, %fd3, 0d3BF921FB54442D19;
	cvt.rn.f32.f64 	%f22, %fd4;
	neg.f32 	%f23, %f22;
	setp.lt.s32 	%p6, %r61, 0;
	selp.f32 	%f61, %f23, %f22, %p6;
$L__BB5_8:
	setp.ltu.f32 	%p7, %f7, 0f47CE4780;
	add.s32 	%r66, %r94, 1;
	mul.rn.f32 	%f25, %f61, %f61;
	and.b32  	%r67, %r94, 1;
	setp.eq.b32 	%p8, %r67, 1;
	selp.f32 	%f26, %f61, 0f3F800000, %p8;
	fma.rn.f32 	%f27, %f25, %f26, 0f00000000;
	fma.rn.f32 	%f28, %f25, 0f37CBAC00, 0fBAB607ED;
	selp.f32 	%f29, 0fB94D4153, %f28, %p8;
	selp.f32 	%f30, 0f3C0885E4, 0f3D2AAABB, %p8;
	fma.rn.f32 	%f31, %f29, %f25, %f30;
	selp.f32 	%f32, 0fBE2AAAA8, 0fBEFFFFFF, %p8;
	fma.rn.f32 	%f33, %f31, %f25, %f32;
	fma.rn.f32 	%f34, %f33, %f27, %f26;
	and.b32  	%r68, %r66, 2;
	setp.eq.s32 	%p9, %r68, 0;
	mov.f32 	%f35, 0f00000000;
	sub.f32 	%f36, %f35, %f34;
	selp.f32 	%f11, %f34, %f36, %p9;
	@%p7 bra 	$L__BB5_16;
	setp.neu.f32 	%p10, %f7, 0f7F800000;
	@%p10 bra 	$L__BB5_11;
	mov.f32 	%f39, 0f00000000;
	mul.rn.f32 	%f62, %f5, %f39;
	mov.b32 	%r98, 0;
	bra.uni 	$L__BB5_16;
$L__BB5_11:
	mov.b32 	%r17, %f5;
	shl.b32 	%r70, %r17, 8;
	or.b32  	%r18, %r70, -2147483648;
	mov.b64 	%rd58, 0;
	mov.b32 	%r95, 0;
	mov.u64 	%rd56, __cudart_i2opi_f;
	mov.u64 	%rd57, %rd1;
$L__BB5_12:
	.pragma "nounroll";
	ld.global.nc.u32 	%r71, [%rd56];
	mad.wide.u32 	%rd39, %r71, %r18, %rd58;
	shr.u64 	%rd58, %rd39, 32;
	st.local.u32 	[%rd57], %rd39;
	add.s32 	%r95, %r95, 1;
	add.s64 	%rd57, %rd57, 4;
	add.s64 	%rd56, %rd56, 4;
	setp.ne.s32 	%p11, %r95, 6;
	@%p11 bra 	$L__BB5_12;
	shr.u32 	%r72, %r17, 23;
	st.local.u32 	[%rd1+24], %rd58;
	and.b32  	%r21, %r72, 31;
	and.b32  	%r73, %r72, 224;
	add.s32 	%r74, %r73, -128;
	shr.u32 	%r75, %r74, 5;
	mul.wide.u32 	%rd40, %r75, 4;
	sub.s64 	%rd15, %rd1, %rd40;
	ld.local.u32 	%r96, [%rd15+24];
	ld.local.u32 	%r97, [%rd15+20];
	setp.eq.s32 	%p12, %r21, 0;
	@%p12 bra 	$L__BB5_15;
	shf.l.wrap.b32 	%r96, %r97, %r96, %r21;
	ld.local.u32 	%r76, [%rd15+16];
	shf.l.wrap.b32 	%r97, %r76, %r97, %r21;
$L__BB5_15:
	shr.u32 	%r77, %r96, 30;
	shf.l.wrap.b32 	%r78, %r97, %r96, 2;
	shl.b32 	%r79, %r97, 2;
	shr.u32 	%r80, %r78, 31;
	add.s32 	%r81, %r80, %r77;
	neg.s32 	%r82, %r81;
	setp.lt.s32 	%p13, %r17, 0;
	selp.b32 	%r98, %r82, %r81, %p13;
	xor.b32  	%r83, %r78, %r17;
	shr.s32 	%r84, %r78, 31;
	xor.b32  	%r85, %r84, %r78;
	xor.b32  	%r86, %r84, %r79;
	cvt.u64.u32 	%rd41, %r85;
	shl.b64 	%rd42, %rd41, 32;
	cvt.u64.u32 	%rd43, %r86;
	or.b64  	%rd44, %rd42, %rd43;
	cvt.rn.f64.s64 	%fd5, %rd44;
	mul.f64 	%fd6, %fd5, 0d3BF921FB54442D19;
	cvt.rn.f32.f64 	%f37, %fd6;
	neg.f32 	%f38, %f37;
	setp.lt.s32 	%p14, %r83, 0;
	selp.f32 	%f62, %f38, %f37, %p14;
$L__BB5_16:
	cvta.to.global.u64 	%rd45, %rd16;
	cvta.to.global.u64 	%rd46, %rd17;
	mul.rn.f32 	%f40, %f62, %f62;
	and.b32  	%r88, %r98, 1;
	setp.eq.b32 	%p15, %r88, 1;
	selp.f32 	%f41, 0f3F800000, %f62, %p15;
	fma.rn.f32 	%f42, %f40, %f41, 0f00000000;
	fma.rn.f32 	%f43, %f40, 0f37CBAC00, 0fBAB607ED;
	selp.f32 	%f44, %f43, 0fB94D4153, %p15;
	selp.f32 	%f45, 0f3D2AAABB, 0f3C0885E4, %p15;
	fma.rn.f32 	%f46, %f44, %f40, %f45;
	selp.f32 	%f47, 0fBEFFFFFF, 0fBE2AAAA8, %p15;
	fma.rn.f32 	%f48, %f46, %f40, %f47;
	fma.rn.f32 	%f49, %f48, %f42, %f41;
	and.b32  	%r89, %r98, 2;
	setp.eq.s32 	%p16, %r89, 0;
	mov.f32 	%f50, 0f00000000;
	sub.f32 	%f51, %f50, %f49;
	selp.f32 	%f52, %f49, %f51, %p16;
	mul.f32 	%f53, %f3, %f11;
	mul.f32 	%f54, %f4, %f52;
	sub.f32 	%f55, %f53, %f54;
	add.f32 	%f56, %f53, %f54;
	add.f32 	%f57, %f1, %f55;
	mul.wide.u32 	%rd47, %r2, 4;
	add.s64 	%rd48, %rd45, %rd47;
	st.global.f32 	[%rd48], %f57;
	add.f32 	%f58, %f2, %f56;
	add.s64 	%rd49, %rd46, %rd47;
	st.global.f32 	[%rd49], %f58;
	sub.f32 	%f59, %f1, %f55;
	add.s32 	%r90, %r2, %r1;
	mul.wide.u32 	%rd50, %r90, 4;
	add.s64 	%rd51, %rd45, %rd50;
	st.global.f32 	[%rd51], %f59;
	sub.f32 	%f60, %f2, %f56;
	add.s64 	%rd52, %rd46, %rd50;
	st.global.f32 	[%rd52], %f60;
	ret;

}


// ===== COMPILED SASS (sm_100) =====

	.target	sm_100

	.elftype	@"ET_EXEC"


//--------------------- .note.nv.tkinfo           --------------------------
	.section	.note.nv.tkinfo,"",@"SHT_NOTE"
	.sectionflags	@"SHF_NOTE_NV_TKINFO"
	.tkinfo
        /*0018*/ 	.word	0x00000002
        /*0030*/ 	.string	""
        /*0030*/ 	.string	"ptxas"
        /*0030*/ 	.string	"Cuda compilation tools, release 13.0, V13.0.88"
        /*0030*/ 	.string	"Build cuda_13.0.r13.0/compiler.36424714_0"
        /*0030*/ 	.string	"-arch sm_100 -m 64 "



//--------------------- .note.nv.cuinfo           --------------------------
	.section	.note.nv.cuinfo,"",@"SHT_NOTE"
	.sectionflags	@"SHF_NOTE_NV_CUINFO"
        /*0018*/ 	.short	0x0002
        /*001a*/ 	.short	0x0064
        /*001c*/ 	.short	0x0082
	.zero		2


//--------------------- .nv.info                  --------------------------
	.section	.nv.info,"",@"SHT_CUDA_INFO"
	.align	4


	//----- nvinfo : EIATTR_REGCOUNT
	.align		4
        /*0000*/ 	.byte	0x04, 0x2f
        /*0002*/ 	.short	(.L_2 - .L_1)
	.align		4
.L_1:
        /*0004*/ 	.word	index@(_occa_overlap_N_window_0)
        /*0008*/ 	.word	0x0000000a


	//----- nvinfo : EIATTR_FRAME_SIZE
	.align		4
.L_2:
        /*000c*/ 	.byte	0x04, 0x11
        /*000e*/ 	.short	(.L_4 - .L_3)
	.align		4
.L_3:
        /*0010*/ 	.word	index@(_occa_overlap_N_window_0)
        /*0014*/ 	.word	0x00000000


	//----- nvinfo : EIATTR_REGCOUNT
	.align		4
.L_4:
        /*0018*/ 	.byte	0x04, 0x2f
        /*001a*/ 	.short	(.L_6 - .L_5)
	.align		4
.L_5:
        /*001c*/ 	.word	index@(_occa_bitReverse_temp_0)
        /*0020*/ 	.word	0x0000000e


	//----- nvinfo : EIATTR_FRAME_SIZE
	.align		4
.L_6:
        /*0024*/ 	.byte	0x04, 0x11
        /*0026*/ 	.short	(.L_8 - .L_7)
	.align		4
.L_7:
        /*0028*/ 	.word	index@(_occa_bitReverse_temp_0)
        /*002c*/ 	.word	0x00000000


	//----- nvinfo : EIATTR_REGCOUNT
	.align		4
.L_8:
        /*0030*/ 	.byte	0x04, 0x2f
        /*0032*/ 	.short	(.L_10 - .L_9)
	.align		4
.L_9:
        /*0034*/ 	.word	index@(_occa_Butterfly_0)
        /*0038*/ 	.word	0x00000012


	//----- nvinfo : EIATTR_FRAME_SIZE
	.align		4
.L_10:
        /*003c*/ 	.byte	0x04, 0x11
        /*003e*/ 	.short	(.L_12 - .L_11)
	.align		4
.L_11:
        /*0040*/ 	.word	index@($__internal_2_$__cuda_sm3x_div_rn_noftz_f32_slowpath)
        /*0044*/ 	.word	0x00000020


	//----- nvinfo : EIATTR_FRAME_SIZE
	.align		4
.L_12:
        /*0048*/ 	.byte	0x04, 0x11
        /*004a*/ 	.short	(.L_14 - .L_13)
	.align		4
.L_13:
        /*004c*/ 	.word	index@(_occa_Butterfly_0)
        /*0050*/ 	.word	0x00000020


	//----- nvinfo : EIATTR_REGCOUNT
	.align		4
.L_14:
        /*0054*/ 	.byte	0x04, 0x2f
        /*0056*/ 	.short	(.L_16 - .L_15)
	.align		4
.L_15:
        /*0058*/ 	.word	index@(_occa_toPower_0)
        /*005c*/ 	.word	0x0000000b


	//----- nvinfo : EIATTR_FRAME_SIZE
	.align		4
.L_16:
        /*0060*/ 	.byte	0x04, 0x11
        /*0062*/ 	.short	(.L_18 - .L_17)
	.align		4
.L_17:
        /*0064*/ 	.word	index@($__internal_1_$__cuda_sm20_sqrt_rn_f32_slowpath)
        /*0068*/ 	.word	0x00000000


	//----- nvinfo : EIATTR_FRAME_SIZE
	.align		4
.L_18:
        /*006c*/ 	.byte	0x04, 0x11
        /*006e*/ 	.short	(.L_20 - .L_19)
	.align		4
.L_19:
        /*0070*/ 	.word	index@(_occa_toPower_0)
        /*0074*/ 	.word	0x00000000


	//----- nvinfo : EIATTR_REGCOUNT
	.align		4
.L_20:
        /*0078*/ 	.byte	0x04, 0x2f
        /*007a*/ 	.short	(.L_22 - .L_21)
	.align		4
.L_21:
        /*007c*/ 	.word	index@(_occa_Overlap_Common_0)
        /*0080*/ 	.word	0x0000000a


	//----- nvinfo : EIATTR_FRAME_SIZE
	.align		4
.L_22:
        /*0084*/ 	.byte	0x04, 0x11
        /*0086*/ 	.short	(.L_24 - .L_23)
	.align		4
.L_23:
        /*0088*/ 	.word	index@(_occa_Overlap_Common_0)
        /*008c*/ 	.word	0x00000000


	//----- nvinfo : EIATTR_REGCOUNT
	.align		4
.L_24:
        /*0090*/ 	.byte	0x04, 0x2f
        /*0092*/ 	.short	(.L_26 - .L_25)
	.align		4
.L_25:
        /*0094*/ 	.word	index@(_occa_StockHamDITCommon_0)
        /*0098*/ 	.word	0x00000018


	//----- nvinfo : EIATTR_FRAME_SIZE
	.align		4
.L_26:
        /*009c*/ 	.byte	0x04, 0x11
        /*009e*/ 	.short	(.L_28 - .L_27)
	.align		4
.L_27:
        /*00a0*/ 	.word	index@($__internal_0_$__cuda_sm3x_div_rn_noftz_f32_slowpath)
        /*00a4*/ 	.word	0x00000020


	//----- nvinfo : EIATTR_FRAME_SIZE
	.align		4
.L_28:
        /*00a8*/ 	.byte	0x04, 0x11
        /*00aa*/ 	.short	(.L_30 - .L_29)
	.align		4
.L_29:
        /*00ac*/ 	.word	index@(_occa_StockHamDITCommon_0)
        /*00b0*/ 	.word	0x00000020


	//----- nvinfo : EIATTR_MIN_STACK_SIZE
	.align		4
.L_30:
        /*00b4*/ 	.byte	0x04, 0x12
        /*00b6*/ 	.short	(.L_32 - .L_31)
	.align		4
.L_31:
        /*00b8*/ 	.word	index@(_occa_StockHamDITCommon_0)
        /*00bc*/ 	.word	0x00000020


	//----- nvinfo : EIATTR_MIN_STACK_SIZE
	.align		4
.L_32:
        /*00c0*/ 	.byte	0x04, 0x12
        /*00c2*/ 	.short	(.L_34 - .L_33)
	.align		4
.L_33:
        /*00c4*/ 	.word	index@(_occa_Overlap_Common_0)
        /*00c8*/ 	.word	0x00000000


	//----- nvinfo : EIATTR_MIN_STACK_SIZE
	.align		4
.L_34:
        /*00cc*/ 	.byte	0x04, 0x12
        /*00ce*/ 	.short	(.L_36 - .L_35)
	.align		4
.L_35:
        /*00d0*/ 	.word	index@(_occa_toPower_0)
        /*00d4*/ 	.word	0x00000000


	//----- nvinfo : EIATTR_MIN_STACK_SIZE
	.align		4
.L_36:
        /*00d8*/ 	.byte	0x04, 0x12
        /*00da*/ 	.short	(.L_38 - .L_37)
	.align		4
.L_37:
        /*00dc*/ 	.word	index@(_occa_Butterfly_0)
        /*00e0*/ 	.word	0x00000020


	//----- nvinfo : EIATTR_MIN_STACK_SIZE
	.align		4
.L_38:
        /*00e4*/ 	.byte	0x04, 0x12
        /*00e6*/ 	.short	(.L_40 - .L_39)
	.align		4
.L_39:
        /*00e8*/ 	.word	index@(_occa_bitReverse_temp_0)
        /*00ec*/ 	.word	0x00000000


	//----- nvinfo : EIATTR_MIN_STACK_SIZE
	.align		4
.L_40:
        /*00f0*/ 	.byte	0x04, 0x12
        /*00f2*/ 	.short	(.L_42 - .L_41)
	.align		4
.L_41:
        /*00f4*/ 	.word	index@(_occa_overlap_N_window_0)
        /*00f8*/ 	.word	0x00000000
.L_42:


//--------------------- .nv.compat                --------------------------
	.section	.nv.compat,"",@"SHT_CUDA_COMPAT_INFO"
	.align	4
        /*0000*/ 	.byte	0x02, 0x09, 0x00, 0x00, 0x02, 0x02, 0x01, 0x00, 0x02, 0x05, 0x05, 0x00, 0x03, 0x07, 0x01, 0x01
        /*0010*/ 	.byte	0x02, 0x03, 0x00, 0x00, 0x02, 0x06, 0x01, 0x00, 0x04, 0x0b, 0x08, 0x00, 0x01, 0x00, 0x00, 0x00
        /*0020*/ 	.byte	0x00, 0x00, 0x00, 0x00


//--------------------- .nv.info._occa_StockHamDITCommon_0 --------------------------
	.section	.nv.info._occa_StockHamDITCommon_0,"",@"SHT_CUDA_INFO"
	.sectionflags	@""
	.align	4


	//----- nvinfo : EIATTR_CUDA_API_VERSION
	.align		4
        /*0000*/ 	.byte	0x04, 0x37
        /*0002*/ 	.short	(.L_44 - .L_43)
.L_43:
        /*0004*/ 	.word	0x00000082


	//----- nvinfo : EIATTR_KPARAM_INFO
	.align		4
.L_44:
        /*0008*/ 	.byte	0x04, 0x17
        /*000a*/ 	.short	(.L_46 - .L_45)
.L_45:
        /*000c*/ 	.word	0x00000000
        /*0010*/ 	.short	0x0007
        /*0012*/ 	.short	0x002c
        /*0014*/ 	.byte	0x00, 0xf0, 0x11, 0x00


	//----- nvinfo : EIATTR_KPARAM_INFO
	.align		4
.L_46:
        /*0018*/ 	.byte	0x04, 0x17
        /*001a*/ 	.short	(.L_48 - .L_47)
.L_47:
        /*001c*/ 	.word	0x00000000
        /*0020*/ 	.short	0x0006
        /*0022*/ 	.short	0x0028
        /*0024*/ 	.byte	0x00, 0xf0, 0x11, 0x00


	//----- nvinfo : EIATTR_KPARAM_INFO
	.align		4
.L_48:
        /*0028*/ 	.byte	0x04, 0x17
        /*002a*/ 	.short	(.L_50 - .L_49)
.L_49:
        /*002c*/ 	.word	0x00000000
        /*0030*/ 	.short	0x0005
        /*0032*/ 	.short	0x0024
        /*0034*/ 	.byte	0x00, 0xf0, 0x11, 0x00


	//----- nvinfo : EIATTR_KPARAM_INFO
	.align		4
.L_50:
        /*0038*/ 	.byte	0x04, 0x17
        /*003a*/ 	.short	(.L_52 - .L_51)
.L_51:
        /*003c*/ 	.word	0x00000000
        /*0040*/ 	.short	0x0004
        /*0042*/ 	.short	0x0020
        /*0044*/ 	.byte	0x00, 0xf0, 0x11, 0x00


	//----- nvinfo : EIATTR_KPARAM_INFO
	.align		4
.L_52:
        /*0048*/ 	.byte	0x04, 0x17
        /*004a*/ 	.short	(.L_54 - .L_53)
.L_53:
        /*004c*/ 	.word	0x00000000
        /*0050*/ 	.short	0x0003
        /*0052*/ 	.short	0x0018
        /*0054*/ 	.byte	0x00, 0xf5, 0x21, 0x00


	//----- nvinfo : EIATTR_KPARAM_INFO
	.align		4
.L_54:
        /*0058*/ 	.byte	0x04, 0x17
        /*005a*/ 	.short	(.L_56 - .L_55)
.L_55:
        /*005c*/ 	.word	0x00000000
        /*0060*/ 	.short	0x0002
        /*0062*/ 	.short	0x0010
        /*0064*/ 	.byte	0x00, 0xf5, 0x21, 0x00


	//----- nvinfo : EIATTR_KPARAM_INFO
	.align		4
.L_56:
        /*0068*/ 	.byte	0x04, 0x17
        /*006a*/ 	.short	(.L_58 - .L_57)
.L_57:
        /*006c*/ 	.word	0x00000000
        /*0070*/ 	.short	0x0001
        /*0072*/ 	.short	0x0008
        /*0074*/ 	.byte	0x00, 0xf5, 0x21, 0x00


	//----- nvinfo : EIATTR_KPARAM_INFO
	.align		4
.L_58:
        /*0078*/ 	.byte	0x04, 0x17
        /*007a*/ 	.short	(.L_60 - .L_59)
.L_59:
        /*007c*/ 	.word	0x00000000
        /*0080*/ 	.short	0x0000
        /*0082*/ 	.short	0x0000
        /*0084*/ 	.byte	0x00, 0xf5, 0x21, 0x00


	//----- nvinfo : EIATTR_SPARSE_MMA_MASK
	.align		4
.L_60:
        /*0088*/ 	.byte	0x03, 0x50
        /*008a*/ 	.short	0x0000


	//----- nvinfo : EIATTR_MAXREG_COUNT
	.align		4
        /*008c*/ 	.byte	0x03, 0x1b
        /*008e*/ 	.short	0x00ff


	//----- nvinfo : EIATTR_MERCURY_ISA_VERSION
	.align		4
        /*0090*/ 	.byte	0x03, 0x5f
        /*0092*/ 	.short	0x0101


	//----- nvinfo : EIATTR_VRC_CTA_INIT_COUNT
	.align		4
        /*0094*/ 	.byte	0x02, 0x4a
	.zero		1
	.zero		1


	//----- nvinfo : EIATTR_EXIT_INSTR_OFFSETS
	.align		4
        /*0098*/ 	.byte	0x04, 0x1c
        /*009a*/ 	.short	(.L_62 - .L_61)


	//   ....[0]....
.L_61:
        /*009c*/ 	.word	0x00001060


	//----- nvinfo : EIATTR_MAX_THREADS
	.align		4
.L_62:
        /*00a0*/ 	.byte	0x04, 0x05
        /*00a2*/ 	.short	(.L_64 - .L_63)
.L_63:
        /*00a4*/ 	.word	0x00000100
        /*00a8*/ 	.word	0x00000001
        /*00ac*/ 	.word	0x00000001


	//----- nvinfo : EIATTR_CRS_STACK_SIZE
	.align		4
.L_64:
        /*00b0*/ 	.byte	0x04, 0x1e
        /*00b2*/ 	.short	(.L_66 - .L_65)
.L_65:
        /*00b4*/ 	.word	0x00000000


	//----- nvinfo : EIATTR_CBANK_PARAM_SIZE
	.align		4
.L_66:
        /*00b8*/ 	.byte	0x03, 0x19
        /*00ba*/ 	.short	0x0030


	//----- nvinfo : EIATTR_PARAM_CBANK
	.align		4
        /*00bc*/ 	.byte	0x04, 0x0a
        /*00be*/ 	.short	(.L_68 - .L_67)
	.align		4
.L_67:
        /*00c0*/ 	.word	index@(.nv.constant0._occa_StockHamDITCommon_0)
        /*00c4*/ 	.short	0x0380
        /*00c6*/ 	.short	0x0030


	//----- nvinfo : EIATTR_SW_WAR
	.align		4
.L_68:
        /*00c8*/ 	.byte	0x04, 0x36
        /*00ca*/ 	.short	(.L_70 - .L_69)
.L_69:
        /*00cc*/ 	.word	0x00000008
.L_70:


//--------------------- .nv.info._occa_Overlap_Common_0 --------------------------
	.section	.nv.info._occa_Overlap_Common_0,"",@"SHT_CUDA_INFO"
	.sectionflags	@""
	.align	4


	//----- nvinfo : EIATTR_CUDA_API_VERSION
	.align		4
        /*0000*/ 	.byte	0x04, 0x37
        /*0002*/ 	.short	(.L_72 - .L_71)
.L_71:
        /*0004*/ 	.word	0x00000082


	//----- nvinfo : EIATTR_KPARAM_INFO
	.align		4
.L_72:
        /*0008*/ 	.byte	0x04, 0x17
        /*000a*/ 	.short	(.L_74 - .L_73)
.L_73:
        /*000c*/ 	.word	0x00000000
        /*0010*/ 	.short	0x0005
        /*0012*/ 	.short	0x0018
        /*0014*/ 	.byte	0x00, 0xf5, 0x21, 0x00


	//----- nvinfo : EIATTR_KPARAM_INFO
	.align		4
.L_74:
        /*0018*/ 	.byte	0x04, 0x17
        /*001a*/ 	.short	(.L_76 - .L_75)
.L_75:
        /*001c*/ 	.word	0x00000000
        /*0020*/ 	.short	0x0004
        /*0022*/ 	.short	0x0014
        /*0024*/ 	.byte	0x00, 0xf0, 0x11, 0x00


	//----- nvinfo : EIATTR_KPARAM_INFO
	.align		4
.L_76:
        /*0028*/ 	.byte	0x04, 0x17
        /*002a*/ 	.short	(.L_78 - .L_77)
.L_77:
        /*002c*/ 	.word	0x00000000
        /*0030*/ 	.short	0x0003
        /*0032*/ 	.short	0x0010
        /*0034*/ 	.byte	0x00, 0xf0, 0x11, 0x00


	//----- nvinfo : EIATTR_KPARAM_INFO
	.align		4
.L_78:
        /*0038*/ 	.byte	0x04, 0x17
        /*003a*/ 	.short	(.L_80 - .L_79)
.L_79:
        /*003c*/ 	.word	0x00000000
        /*0040*/ 	.short	0x0002
        /*0042*/ 	.short	0x000c
        /*0044*/ 	.byte	0x00, 0xf0, 0x11, 0x00


	//----- nvinfo : EIATTR_KPARAM_INFO
	.align		4
.L_80:
        /*0048*/ 	.byte	0x04, 0x17
        /*004a*/ 	.short	(.L_82 - .L_81)
.L_81:
        /*004c*/ 	.word	0x00000000
        /*0050*/ 	.short	0x0001
        /*0052*/ 	.short	0x0008
        /*0054*/ 	.byte	0x00, 0xf0, 0x11, 0x00


	//----- nvinfo : EIATTR_KPARAM_INFO
	.align		4
.L_82:
        /*0058*/ 	.byte	0x04, 0x17
        /*005a*/ 	.short	(.L_84 - .L_83)
.L_83:
        /*005c*/ 	.word	0x00000000
        /*0060*/ 	.short	0x0000
        /*0062*/ 	.short	0x0000
        /*0064*/ 	.byte	0x00, 0xf5, 0x21, 0x00


	//----- nvinfo : EIATTR_SPARSE_MMA_MASK
	.align		4
.L_84:
        /*0068*/ 	.byte	0x03, 0x50
        /*006a*/ 	.short	0x0000


	//----- nvinfo : EIATTR_MAXREG_COUNT
	.align		4
        /*006c*/ 	.byte	0x03, 0x1b
        /*006e*/ 	.short	0x0040


	//----- nvinfo : EIATTR_MERCURY_ISA_VERSION
	.align		4
        /*0070*/ 	.byte	0x03, 0x5f
        /*0072*/ 	.short	0x0101


	//----- nvinfo : EIATTR_VRC_CTA_INIT_COUNT
	.align		4
        /*0074*/ 	.byte	0x02, 0x4a
	.zero		1
	.zero		1


	//----- nvinfo : EIATTR_EXIT_INSTR_OFFSETS
	.align		4
        /*0078*/ 	.byte	0x04, 0x1c
        /*007a*/ 	.short	(.L_86 - .L_85)


	//   ....[0]....
.L_85:
        /*007c*/ 	.word	0x00000150


	//----- nvinfo : EIATTR_MAX_THREADS
	.align		4
.L_86:
        /*0080*/ 	.byte	0x04, 0x05
        /*0082*/ 	.short	(.L_88 - .L_87)
.L_87:
        /*0084*/ 	.word	0x00000400
        /*0088*/ 	.word	0x00000001
        /*008c*/ 	.word	0x00000001


	//----- nvinfo : EIATTR_CBANK_PARAM_SIZE
	.align		4
.L_88:
        /*0090*/ 	.byte	0x03, 0x19
        /*0092*/ 	.short	0x0020


	//----- nvinfo : EIATTR_PARAM_CBANK
	.align		4
        /*0094*/ 	.byte	0x04, 0x0a
        /*0096*/ 	.short	(.L_90 - .L_89)
	.align		4
.L_89:
        /*0098*/ 	.word	index@(.nv.constant0._occa_Overlap_Common_0)
        /*009c*/ 	.short	0x0380
        /*009e*/ 	.short	0x0020


	//----- nvinfo : EIATTR_SW_WAR
	.align		4
.L_90:
        /*00a0*/ 	.byte	0x04, 0x36
        /*00a2*/ 	.short	(.L_92 - .L_91)
.L_91:
        /*00a4*/ 	.word	0x00000008
.L_92:


//--------------------- .nv.info._occa_toPower_0  --------------------------
	.section	.nv.info._occa_toPower_0,"",@"SHT_CUDA_INFO"
	.sectionflags	@""
	.align	4


	//----- nvinfo : EIATTR_CUDA_API_VERSION
	.align		4
        /*0000*/ 	.byte	0x04, 0x37
        /*0002*/ 	.short	(.L_94 - .L_93)
.L_93:
        /*0004*/ 	.word	0x00000082


	//----- nvinfo : EIATTR_KPARAM_INFO
	.align		4
.L_94:
        /*0008*/ 	.byte	0x04, 0x17
        /*000a*/ 	.short	(.L_96 - .L_95)
.L_95:
        /*000c*/ 	.word	0x00000000
        /*0010*/ 	.short	0x0003
        /*0012*/ 	.short	0x0014
        /*0014*/ 	.byte	0x00, 0xf0, 0x11, 0x00


	//----- nvinfo : EIATTR_KPARAM_INFO
	.align		4
.L_96:
        /*0018*/ 	.byte	0x04, 0x17
        /*001a*/ 	.short	(.L_98 - .L_97)
.L_97:
        /*001c*/ 	.word	0x00000000
        /*0020*/ 	.short	0x0002
        /*0022*/ 	.short	0x0010
        /*0024*/ 	.byte	0x00, 0xf0, 0x11, 0x00


	//----- nvinfo : EIATTR_KPARAM_INFO
	.align		4
.L_98:
        /*0028*/ 	.byte	0x04, 0x17
        /*002a*/ 	.short	(.L_100 - .L_99)
.L_99:
        /*002c*/ 	.word	0x00000000
        /*0030*/ 	.short	0x0001
        /*0032*/ 	.short	0x0008
        /*0034*/ 	.byte	0x00, 0xf5, 0x21, 0x00


	//----- nvinfo : EIATTR_KPARAM_INFO
	.align		4
.L_100:
        /*0038*/ 	.byte	0x04, 0x17
        /*003a*/ 	.short	(.L_102 - .L_101)
.L_101:
        /*003c*/ 	.word	0x00000000
        /*0040*/ 	.short	0x0000
        /*0042*/ 	.short	0x0000
        /*0044*/ 	.byte	0x00, 0xf5, 0x21, 0x00


	//----- nvinfo : EIATTR_SPARSE_MMA_MASK
	.align		4
.L_102:
        /*0048*/ 	.byte	0x03, 0x50
        /*004a*/ 	.short	0x0000


	//----- nvinfo : EIATTR_MAXREG_COUNT
	.align		4
        /*004c*/ 	.byte	0x03, 0x1b
        /*004e*/ 	.short	0x00ff


	//----- nvinfo : EIATTR_MERCURY_ISA_VERSION
	.align		4
        /*0050*/ 	.byte	0x03, 0x5f
        /*0052*/ 	.short	0x0101


	//----- nvinfo : EIATTR_VRC_CTA_INIT_COUNT
	.align		4
        /*0054*/ 	.byte	0x02, 0x4a
	.zero		1
	.zero		1


	//----- nvinfo : EIATTR_EXIT_INSTR_OFFSETS
	.align		4
        /*0058*/ 	.byte	0x04, 0x1c
        /*005a*/ 	.short	(.L_104 - .L_103)


	//   ....[0]....
.L_103:
        /*005c*/ 	.word	0x00000250


	//----- nvinfo : EIATTR_MAX_THREADS
	.align		4
.L_104:
        /*0060*/ 	.byte	0x04, 0x05
        /*0062*/ 	.short	(.L_106 - .L_105)
.L_105:
        /*0064*/ 	.word	0x00000100
        /*0068*/ 	.word	0x00000001
        /*006c*/ 	.word	0x00000001


	//----- nvinfo : EIATTR_CRS_STACK_SIZE
	.align		4
.L_106:
        /*0070*/ 	.byte	0x04, 0x1e
        /*0072*/ 	.short	(.L_108 - .L_107)
.L_107:
        /*0074*/ 	.word	0x00000000


	//----- nvinfo : EIATTR_CBANK_PARAM_SIZE
	.align		4
.L_108:
        /*0078*/ 	.byte	0x03, 0x19
        /*007a*/ 	.short	0x0018


	//----- nvinfo : EIATTR_PARAM_CBANK
	.align		4
        /*007c*/ 	.byte	0x04, 0x0a
        /*007e*/ 	.short	(.L_110 - .L_109)
	.align		4
.L_109:
        /*0080*/ 	.word	index@(.nv.constant0._occa_toPower_0)
        /*0084*/ 	.short	0x0380
        /*0086*/ 	.short	0x0018


	//----- nvinfo : EIATTR_SW_WAR
	.align		4
.L_110:
        /*0088*/ 	.byte	0x04, 0x36
        /*008a*/ 	.short	(.L_112 - .L_111)
.L_111:
        /*008c*/ 	.word	0x00000008
.L_112:


//--------------------- .nv.info._occa_Butterfly_0 --------------------------
	.section	.nv.info._occa_Butterfly_0,"",@"SHT_CUDA_INFO"
	.sectionflags	@""
	.align	4


	//----- nvinfo : EIATTR_CUDA_API_VERSION
	.align		4
        /*0000*/ 	.byte	0x04, 0x37
        /*0002*/ 	.short	(.L_114 - .L_113)
.L_113:
        /*0004*/ 	.word	0x00000082


	//----- nvinfo : EIATTR_KPARAM_INFO
	.align		4
.L_114:
        /*0008*/ 	.byte	0x04, 0x17
        /*000a*/ 	.short	(.L_116 - .L_115)
.L_115:
        /*000c*/ 	.word	0x00000000
        /*0010*/ 	.short	0x0004
        /*0012*/ 	.short	0x0014
        /*0014*/ 	.byte	0x00, 0xf0, 0x11, 0x00


	//----- nvinfo : EIATTR_KPARAM_INFO
	.align		4
.L_116:
        /*0018*/ 	.byte	0x04, 0x17
        /*001a*/ 	.short	(.L_118 - .L_117)
.L_117:
        /*001c*/ 	.word	0x00000000
        /*0020*/ 	.short	0x0003
        /*0022*/ 	.short	0x0010
        /*0024*/ 	.byte	0x00, 0xf0, 0x11, 0x00


	//----- nvinfo : EIATTR_KPARAM_INFO
	.align		4
.L_118:
        /*0028*/ 	.byte	0x04, 0x17
        /*002a*/ 	.short	(.L_120 - .L_119)
.L_119:
        /*002c*/ 	.word	0x00000000
        /*0030*/ 	.short	0x0002
        /*0032*/ 	.short	0x000c
        /*0034*/ 	.byte	0x00, 0xf0, 0x11, 0x00


	//----- nvinfo : EIATTR_KPARAM_INFO
	.align		4
.L_120:
        /*0038*/ 	.byte	0x04, 0x17
        /*003a*/ 	.short	(.L_122 - .L_121)
.L_121:
        /*003c*/ 	.word	0x00000000
        /*0040*/ 	.short	0x0001
        /*0042*/ 	.short	0x0008
        /*0044*/ 	.byte	0x00, 0xf0, 0x11, 0x00


	//----- nvinfo : EIATTR_KPARAM_INFO
	.align		4
.L_122:
        /*0048*/ 	.byte	0x04, 0x17
        /*004a*/ 	.short	(.L_124 - .L_123)
.L_123:
        /*004c*/ 	.word	0x00000000
        /*0050*/ 	.short	0x0000
        /*0052*/ 	.short	0x0000
        /*0054*/ 	.byte	0x00, 0xf5, 0x21, 0x00


	//----- nvinfo : EIATTR_SPARSE_MMA_MASK
	.align		4
.L_124:
        /*0058*/ 	.byte	0x03, 0x50
        /*005a*/ 	.short	0x0000


	//----- nvinfo : EIATTR_MAXREG_COUNT
	.align		4
        /*005c*/ 	.byte	0x03, 0x1b
        /*005e*/ 	.short	0x00ff


	//----- nvinfo : EIATTR_MERCURY_ISA_VERSION
	.align		4
        /*0060*/ 	.byte	0x03, 0x5f
        /*0062*/ 	.short	0x0101


	//----- nvinfo : EIATTR_VRC_CTA_INIT_COUNT
	.align		4
        /*0064*/ 	.byte	0x02, 0x4a
	.zero		1
	.zero		1


	//----- nvinfo : EIATTR_EXIT_INSTR_OFFSETS
	.align		4
        /*0068*/ 	.byte	0x04, 0x1c
        /*006a*/ 	.short	(.L_126 - .L_125)


	//   ....[0]....
.L_125:
        /*006c*/ 	.word	0x00001000


	//----- nvinfo : EIATTR_MAX_THREADS
	.align		4
.L_126:
        /*0070*/ 	.byte	0x04, 0x05
        /*0072*/ 	.short	(.L_128 - .L_127)
.L_127:
        /*0074*/ 	.word	0x00000100
        /*0078*/ 	.word	0x00000001
        /*007c*/ 	.word	0x00000001


	//----- nvinfo : EIATTR_CRS_STACK_SIZE
	.align		4
.L_128:
        /*0080*/ 	.byte	0x04, 0x1e
        /*0082*/ 	.short	(.L_130 - .L_129)
.L_129:
        /*0084*/ 	.word	0x00000000


	//----- nvinfo : EIATTR_CBANK_PARAM_SIZE
	.align		4
.L_130:
        /*0088*/ 	.byte	0x03, 0x19
        /*008a*/ 	.short	0x0018


	//----- nvinfo : EIATTR_PARAM_CBANK
	.align		4
        /*008c*/ 	.byte	0x04, 0x0a
        /*008e*/ 	.short	(.L_132 - .L_131)
	.align		4
.L_131:
        /*0090*/ 	.word	index@(.nv.constant0._occa_Butterfly_0)
        /*0094*/ 	.short	0x0380
        /*0096*/ 	.short	0x0018


	//----- nvinfo : EIATTR_SW_WAR
	.align		4
.L_132:
        /*0098*/ 	.byte	0x04, 0x36
        /*009a*/ 	.short	(.L_134 - .L_133)
.L_133:
        /*009c*/ 	.word	0x00000008
.L_134:


//--------------------- .nv.info._occa_bitReverse_temp_0 --------------------------
	.section	.nv.info._occa_bitReverse_temp_0,"",@"SHT_CUDA_INFO"
	.sectionflags	@""
	.align	4


	//----- nvinfo : EIATTR_CUDA_API_VERSION
	.align		4
        /*0000*/ 	.byte	0x04, 0x37
        /*0002*/ 	.short	(.L_136 - .L_135)
.L_135:
        /*0004*/ 	.word	0x00000082


	//----- nvinfo : EIATTR_KPARAM_INFO
	.align		4
.L_136:
        /*0008*/ 	.byte	0x04, 0x17
        /*000a*/ 	.short	(.L_138 - .L_137)
.L_137:
        /*000c*/ 	.word	0x00000000
        /*0010*/ 	.short	0x0004
        /*0012*/ 	.short	0x0018
        /*0014*/ 	.byte	0x00, 0xf0, 0x11, 0x00


	//----- nvinfo : EIATTR_KPARAM_INFO
	.align		4
.L_138:
        /*0018*/ 	.byte	0x04, 0x17
        /*001a*/ 	.short	(.L_140 - .L_139)
.L_139:
        /*001c*/ 	.word	0x00000000
        /*0020*/ 	.short	0x0003
        /*0022*/ 	.short	0x0014
        /*0024*/ 	.byte	0x00, 0xf0, 0x11, 0x00


	//----- nvinfo : EIATTR_KPARAM_INFO
	.align		4
.L_140:
        /*0028*/ 	.byte	0x04, 0x17
        /*002a*/ 	.short	(.L_142 - .L_141)
.L_141:
        /*002c*/ 	.word	0x00000000
        /*0030*/ 	.short	0x0002
        /*0032*/ 	.short	0x0010
        /*0034*/ 	.byte	0x00, 0xf0, 0x11, 0x00


	//----- nvinfo : EIATTR_KPARAM_INFO
	.align		4
.L_142:
        /*0038*/ 	.byte	0x04, 0x17
        /*003a*/ 	.short	(.L_144 - .L_143)
.L_143:
        /*003c*/ 	.word	0x00000000
        /*0040*/ 	.short	0x0001
        /*0042*/ 	.short	0x0008
        /*0044*/ 	.byte	0x00, 0xf5, 0x21, 0x00


	//----- nvinfo : EIATTR_KPARAM_INFO
	.align		4
.L_144:
        /*0048*/ 	.byte	0x04, 0x17
        /*004a*/ 	.short	(.L_146 - .L_145)
.L_145:
        /*004c*/ 	.word	0x00000000
        /*0050*/ 	.short	0x0000
        /*0052*/ 	.short	0x0000
        /*0054*/ 	.byte	0x00, 0xf5, 0x21, 0x00


	//----- nvinfo : EIATTR_SPARSE_MMA_MASK
	.align		4
.L_146:
        /*0058*/ 	.byte	0x03, 0x50
        /*005a*/ 	.short	0x0000


	//----- nvinfo : EIATTR_MAXREG_COUNT
	.align		4
        /*005c*/ 	.byte	0x03, 0x1b
        /*005e*/ 	.short	0x00ff


	//----- nvinfo : EIATTR_MERCURY_ISA_VERSION
	.align		4
        /*0060*/ 	.byte	0x03, 0x5f
        /*0062*/ 	.short	0x0101


	//----- nvinfo : EIATTR_VRC_CTA_INIT_COUNT
	.align		4
        /*0064*/ 	.byte	0x02, 0x4a
	.zero		1
	.zero		1


	//----- nvinfo : EIATTR_EXIT_INSTR_OFFSETS
	.align		4
        /*0068*/ 	.byte	0x04, 0x1c
        /*006a*/ 	.short	(.L_148 - .L_147)


	//   ....[0]....
.L_147:
        /*006c*/ 	.word	0x00000980


	//----- nvinfo : EIATTR_MAX_THREADS
	.align		4
.L_148:
        /*0070*/ 	.byte	0x04, 0x05
        /*0072*/ 	.short	(.L_150 - .L_149)
.L_149:
        /*0074*/ 	.word	0x00000100
        /*0078*/ 	.word	0x00000001
        /*007c*/ 	.word	0x00000001


	//----- nvinfo : EIATTR_CBANK_PARAM_SIZE
	.align		4
.L_150:
        /*0080*/ 	.byte	0x03, 0x19
        /*0082*/ 	.short	0x001c


	//----- nvinfo : EIATTR_PARAM_CBANK
	.align		4
        /*0084*/ 	.byte	0x04, 0x0a
        /*0086*/ 	.short	(.L_152 - .L_151)
	.align		4
.L_151:
        /*0088*/ 	.word	index@(.nv.constant0._occa_bitReverse_temp_0)
        /*008c*/ 	.short	0x0380
        /*008e*/ 	.short	0x001c


	//----- nvinfo : EIATTR_SW_WAR
	.align		4
.L_152:
        /*0090*/ 	.byte	0x04, 0x36
        /*0092*/ 	.short	(.L_154 - .L_153)
.L_153:
        /*0094*/ 	.word	0x00000008
.L_154:


//--------------------- .nv.info._occa_overlap_N_window_0 --------------------------
	.section	.nv.info._occa_overlap_N_window_0,"",@"SHT_CUDA_INFO"
	.sectionflags	@""
	.align	4


	//----- nvinfo : EIATTR_CUDA_API_VERSION
	.align		4
        /*0000*/ 	.byte	0x04, 0x37
        /*0002*/ 	.short	(.L_156 - .L_155)
.L_155:
        /*0004*/ 	.word	0x00000082


	//----- nvinfo : EIATTR_KPARAM_INFO
	.align		4
.L_156:
        /*0008*/ 	.byte	0x04, 0x17
        /*000a*/ 	.short	(.L_158 - .L_157)
.L_157:
        /*000c*/ 	.word	0x00000000
        /*0010*/ 	.short	0x0005
        /*0012*/ 	.short	0x001c
        /*0014*/ 	.byte	0x00, 0xf0, 0x11, 0x00


	//----- nvinfo : EIATTR_KPARAM_INFO
	.align		4
.L_158:
        /*0018*/ 	.byte	0x04, 0x17
        /*001a*/ 	.short	(.L_160 - .L_159)
.L_159:
        /*001c*/ 	.word	0x00000000
        /*0020*/ 	.short	0x0004
        /*0022*/ 	.short	0x0018
        /*0024*/ 	.byte	0x00, 0xf0, 0x11, 0x00


	//----- nvinfo : EIATTR_KPARAM_INFO
	.align		4
.L_160:
        /*0028*/ 	.byte	0x04, 0x17
        /*002a*/ 	.short	(.L_162 - .L_161)
.L_161:
        /*002c*/ 	.word	0x00000000
        /*0030*/ 	.short	0x0003
        /*0032*/ 	.short	0x0014
        /*0034*/ 	.byte	0x00, 0xf0, 0x11, 0x00


	//----- nvinfo : EIATTR_KPARAM_INFO
	.align		4
.L_162:
        /*0038*/ 	.byte	0x04, 0x17
        /*003a*/ 	.short	(.L_164 - .L_163)
.L_163:
        /*003c*/ 	.word	0x00000000
        /*0040*/ 	.short	0x0002
        /*0042*/ 	.short	0x0010
        /*0044*/ 	.byte	0x00, 0xf0, 0x11, 0x00


	//----- nvinfo : EIATTR_KPARAM_INFO
	.align		4
.L_164:
        /*0048*/ 	.byte	0x04, 0x17
        /*004a*/ 	.short	(.L_166 - .L_165)
.L_165:
        /*004c*/ 	.word	0x00000000
        /*0050*/ 	.short	0x0001
        /*0052*/ 	.short	0x0008
        /*0054*/ 	.byte	0x00, 0xf5, 0x21, 0x00


	//----- nvinfo : EIATTR_KPARAM_INFO
	.align		4
.L_166:
        /*0058*/ 	.byte	0x04, 0x17
        /*005a*/ 	.short	(.L_168 - .L_167)
.L_167:
        /*005c*/ 	.word	0x00000000
        /*0060*/ 	.short	0x0000
        /*0062*/ 	.short	0x0000
        /*0064*/ 	.byte	0x00, 0xf5, 0x21, 0x00


	//----- nvinfo : EIATTR_SPARSE_MMA_MASK
	.align		4
.L_168:
        /*0068*/ 	.byte	0x03, 0x50
        /*006a*/ 	.short	0x0000


	//----- nvinfo : EIATTR_MAXREG_COUNT
	.align		4
        /*006c*/ 	.byte	0x03, 0x1b
        /*006e*/ 	.short	0x00ff


	//----- nvinfo : EIATTR_MERCURY_ISA_VERSION
	.align		4
        /*0070*/ 	.byte	0x03, 0x5f
        /*0072*/ 	.short	0x0101


	//----- nvinfo : EIATTR_VRC_CTA_INIT_COUNT
	.align		4
        /*0074*/ 	.byte	0x02, 0x4a
	.zero		1
	.zero		1


	//----- nvinfo : EIATTR_EXIT_INSTR_OFFSETS
	.align		4
        /*0078*/ 	.byte	0x04, 0x1c
        /*007a*/ 	.short	(.L_170 - .L_169)


	//   ....[0]....
.L_169:
        /*007c*/ 	.word	0x00000290


	//----- nvinfo : EIATTR_MAX_THREADS
	.align		4
.L_170:
        /*0080*/ 	.byte	0x04, 0x05
        /*0082*/ 	.short	(.L_172 - .L_171)
.L_171:
        /*0084*/ 	.word	0x00000100
        /*0088*/ 	.word	0x00000001
        /*008c*/ 	.word	0x00000001


	//----- nvinfo : EIATTR_CRS_STACK_SIZE
	.align		4
.L_172:
        /*0090*/ 	.byte	0x04, 0x1e
        /*0092*/ 	.short	(.L_174 - .L_173)
.L_173:
        /*0094*/ 	.word	0x00000000


	//----- nvinfo : EIATTR_CBANK_PARAM_SIZE
	.align		4
.L_174:
        /*0098*/ 	.byte	0x03, 0x19
        /*009a*/ 	.short	0x0020


	//----- nvinfo : EIATTR_PARAM_CBANK
	.align		4
        /*009c*/ 	.byte	0x04, 0x0a
        /*009e*/ 	.short	(.L_176 - .L_175)
	.align		4
.L_175:
        /*00a0*/ 	.word	index@(.nv.constant0._occa_overlap_N_window_0)
        /*00a4*/ 	.short	0x0380
        /*00a6*/ 	.short	0x0020


	//----- nvinfo : EIATTR_SW_WAR
	.align		4
.L_176:
        /*00a8*/ 	.byte	0x04, 0x36
        /*00aa*/ 	.short	(.L_178 - .L_177)
.L_177:
        /*00ac*/ 	.word	0x00000008
.L_178:


//--------------------- .nv.callgraph             --------------------------
	.section	.nv.callgraph,"",@"SHT_CUDA_CALLGRAPH"
	.align	4
	.sectionentsize	8
	.align		4
        /*0000*/ 	.word	0x00000000
	.align		4
        /*0004*/ 	.word	0xffffffff
	.align		4
        /*0008*/ 	.word	0x00000000
	.align		4
        /*000c*/ 	.word	0xfffffffe
	.align		4
        /*0010*/ 	.word	0x00000000
	.align		4
        /*0014*/ 	.word	0xfffffffd
	.align		4
        /*0018*/ 	.word	0x00000000
	.align		4
        /*001c*/ 	.word	0xfffffffc


//--------------------- .nv.constant4             --------------------------
	.section	.nv.constant4,"a",@progbits
	.align	8
	.align		8
.nv.constant4:
        /*0000*/ 	.dword	__cudart_i2opi_f


//--------------------- .text._occa_StockHamDITCommon_0 --------------------------
	.section	.text._occa_StockHamDITCommon_0,"ax",@progbits
	.align	128
        .global         _occa_StockHamDITCommon_0
        .type           _occa_StockHamDITCommon_0,@function
        .size           _occa_StockHamDITCommon_0,(.L_x_57 - _occa_StockHamDITCommon_0)
        .other          _occa_StockHamDITCommon_0,@"STO_CUDA_ENTRY STV_DEFAULT"
_occa_StockHamDITCommon_0:
.text._occa_StockHamDITCommon_0:
[----:B------:R-:W0:Y:S01]  /*0000*/  LDC R1, c[0x0][0x37c] ;  /* 0x0000df00ff017b82 */ /* 0x000e220000000800 */
[----:B------:R-:W1:Y:S07]  /*0010*/  S2R R2, SR_TID.X ;  /* 0x0000000000027919 */ /* 0x000e6e0000002100 */
[----:B------:R-:W2:Y:S01]  /*0020*/  S2UR UR4, SR_CTAID.X ;  /* 0x00000000000479c3 */ /* 0x000ea20000002500 */
[----:B------:R-:W3:Y:S01]  /*0030*/  LDCU.64 UR6, c[0x0][0x3a0] ;  /* 0x00007400ff0677ac */ /* 0x000ee20008000a00 */
[----:B0-----:R-:W-:Y:S01]  /*0040*/  VIADD R1, R1, 0xffffffe0 ;  /* 0xffffffe001017836 */ /* 0x001fe20000000000 */
[----:B------:R-:W0:Y:S05]  /*0050*/  LDCU.64 UR8, c[0x0][0x358] ;  /* 0x00006b00ff0877ac */ /* 0x000e2a0008000a00 */
[----:B------:R-:W4:Y:S08]  /*0060*/  LDC.64 R14, c[0x0][0x388] ;  /* 0x0000e200ff0e7b82 */ /* 0x000f300000000a00 */
[----:B------:R-:W0:Y:S01]  /*0070*/  LDC.64 R6, c[0x0][0x380] ;  /* 0x0000e000ff067b82 */ /* 0x000e220000000a00 */
[----:B--2---:R-:W-:-:S06]  /*0080*/  USHF.L.U32 UR4, UR4, 0x8, URZ ;  /* 0x0000000804047899 */ /* 0x004fcc00080006ff */
[----:B-1----:R-:W-:-:S05]  /*0090*/  LOP3.LUT R2, R2, UR4, RZ, 0xfc, !PT ;  /* 0x0000000402027c12 */ /* 0x002fca000f8efcff */
[C---:B---3--:R-:W-:Y:S02]  /*00a0*/  VIADD R3, R2.reuse, UR6 ;  /* 0x0000000602037c36 */ /* 0x048fe40008000000 */
[----:B----4-:R-:W-:-:S04]  /*00b0*/  IMAD.WIDE.U32 R12, R2, 0x4, R14 ;  /* 0x00000004020c7825 */ /* 0x010fc800078e000e */
[----:B------:R-:W-:-:S04]  /*00c0*/  IMAD.WIDE.U32 R14, R3, 0x4, R14 ;  /* 0x00000004030e7825 */ /* 0x000fc800078e000e */
[----:B------:R-:W-:Y:S01]  /*00d0*/  IMAD.MOV.U32 R10, RZ, RZ, 0x1 ;  /* 0x00000001ff0a7424 */ /* 0x000fe200078e00ff */
[----:B0-----:R-:W5:Y:S01]  /*00e0*/  LDG.E R9, desc[UR8][R14.64] ;  /* 0x000000080e097981 */ /* 0x001f62000c1e1900 */
[----:B------:R-:W-:-:S03]  /*00f0*/  IMAD.WIDE.U32 R4, R2, 0x4, R6 ;  /* 0x0000000402047825 */ /* 0x000fc600078e0006 */
[----:B------:R-:W-:Y:S01]  /*0100*/  SHF.L.U32 R10, R10, UR7, RZ ;  /* 0x000000070a0a7c19 */ /* 0x000fe200080006ff */
[----:B------:R-:W-:Y:S01]  /*0110*/  IMAD.WIDE.U32 R6, R3, 0x4, R6 ;  /* 0x0000000403067825 */ /* 0x000fe200078e0006 */
[----:B------:R-:W-:Y:S01]  /*0120*/  ISETP.GE.AND P1, PT, R2, RZ, PT ;  /* 0x000000ff0200720c */ /* 0x000fe20003f26270 */
[----:B------:R-:W5:Y:S01]  /*0130*/  LDG.E R5, desc[UR8][R4.64] ;  /* 0x0000000804057981 */ /* 0x000f62000c1e1900 */
[----:B------:R-:W-:-:S03]  /*0140*/  IABS R0, R10 ;  /* 0x0000000a00007213 */ /* 0x000fc60000000000 */
[----:B------:R0:W5:Y:S01]  /*0150*/  LDG.E R7, desc[UR8][R6.64] ;  /* 0x0000000806077981 */ /* 0x000162000c1e1900 */
[----:B------:R-:W1:Y:S03]  /*0160*/  I2F.RP R3, R0 ;  /* 0x0000000000037306 */ /* 0x000e660000209400 */
[----:B------:R2:W5:Y:S05]  /*0170*/  LDG.E R8, desc[UR8][R12.64] ;  /* 0x000000080c087981 */ /* 0x00056a000c1e1900 */
[----:B-1----:R-:W1:Y:S02]  /*0180*/  MUFU.RCP R3, R3 ;  /* 0x0000000300037308 */ /* 0x002e640000001000 */
[----:B-1----:R-:W-:-:S06]  /*0190*/  VIADD R16, R3, 0xffffffe ;  /* 0x0ffffffe03107836 */ /* 0x002fcc0000000000 */
[----:B------:R1:W3:Y:S01]  /*01a0*/  F2I.FTZ.U32.TRUNC.NTZ R17, R16 ;  /* 0x0000001000117305 */ /* 0x0002e2000021f000 */
[----:B0-----:R-:W-:Y:S02]  /*01b0*/  IABS R6, R10 ;  /* 0x0000000a00067213 */ /* 0x001fe40000000000 */
[----:B------:R-:W-:Y:S01]  /*01c0*/  IABS R4, R2 ;  /* 0x0000000200047213 */ /* 0x000fe20000000000 */
[----:B-1----:R-:W-:Y:S02]  /*01d0*/  IMAD.MOV.U32 R16, RZ, RZ, RZ ;  /* 0x000000ffff107224 */ /* 0x002fe400078e00ff */
[----:B---3--:R-:W-:-:S04]  /*01e0*/  IMAD.MOV R11, RZ, RZ, -R17 ;  /* 0x000000ffff0b7224 */ /* 0x008fc800078e0a11 */
[----:B------:R-:W-:-:S04]  /*01f0*/  IMAD R11, R11, R0, RZ ;  /* 0x000000000b0b7224 */ /* 0x000fc800078e02ff */
[----:B------:R-:W-:-:S04]  /*0200*/  IMAD.HI.U32 R17, R17, R11, R16 ;  /* 0x0000000b11117227 */ /* 0x000fc800078e0010 */
[----:B------:R-:W-:Y:S02]  /*0210*/  IMAD.MOV R6, RZ, RZ, -R6 ;  /* 0x000000ffff067224 */ /* 0x000fe400078e0a06 */
[----:B------:R-:W-:-:S04]  /*0220*/  IMAD.HI.U32 R3, R17, R4, RZ ;  /* 0x0000000411037227 */ /* 0x000fc800078e00ff */
[----:B------:R-:W-:-:S05]  /*0230*/  IMAD R3, R3, R6, R4 ;  /* 0x0000000603037224 */ /* 0x000fca00078e0204 */
[----:B------:R-:W-:-:S13]  /*0240*/  ISETP.GT.U32.AND P0, PT, R0, R3, PT ;  /* 0x000000030000720c */ /* 0x000fda0003f04070 */
[----:B------:R-:W-:-:S05]  /*0250*/  @!P0 IMAD.IADD R3, R3, 0x1, -R0 ;  /* 0x0000000103038824 */ /* 0x000fca00078e0a00 */
[----:B------:R-:W-:Y:S02]  /*0260*/  ISETP.GT.U32.AND P0, PT, R0, R3, PT ;  /* 0x000000030000720c */ /* 0x000fe40003f04070 */
[----:B------:R-:W-:-:S11]  /*0270*/  LOP3.LUT R4, RZ, R10, RZ, 0x33, !PT ;  /* 0x0000000aff047212 */ /* 0x000fd600078e33ff */
[----:B------:R-:W-:Y:S01]  /*0280*/  @!P0 IMAD.IADD R3, R3, 0x1, -R0 ;  /* 0x0000000103038824 */ /* 0x000fe200078e0a00 */
[----:B------:R-:W-:-:S03]  /*0290*/  ISETP.NE.AND P0, PT, R10, RZ, PT ;  /* 0x000000ff0a00720c */ /* 0x000fc60003f05270 */
[----:B------:R-:W-:-:S05]  /*02a0*/  @!P1 IMAD.MOV R3, RZ, RZ, -R3 ;  /* 0x000000ffff039224 */ /* 0x000fca00078e0a03 */
[----:B------:R-:W-:-:S05]  /*02b0*/  SEL R3, R4, R3, !P0 ;  /* 0x0000000304037207 */ /* 0x000fca0004000000 */
[----:B------:R-:W-:-:S05]  /*02c0*/  IMAD R11, R3, UR6, RZ ;  /* 0x00000006030b7c24 */ /* 0x000fca000f8e02ff */
[----:B--2---:R-:W-:-:S05]  /*02d0*/  IABS R12, R11 ;  /* 0x0000000b000c7213 */ /* 0x004fca0000000000 */
[----:B------:R-:W-:-:S04]  /*02e0*/  IMAD.HI.U32 R17, R17, R12, RZ ;  /* 0x0000000c11117227 */ /* 0x000fc800078e00ff */
[----:B------:R-:W-:-:S05]  /*02f0*/  IMAD R3, R17, R6, R12 ;  /* 0x0000000611037224 */ /* 0x000fca00078e020c */
[----:B------:R-:W-:Y:S01]  /*0300*/  ISETP.GT.U32.AND P2, PT, R0, R3, PT ;  /* 0x000000030000720c */ /* 0x000fe20003f44070 */
[----:B------:R-:W-:Y:S01]  /*0310*/  USHF.L.U32 UR4, UR6, 0x1, URZ ;  /* 0x0000000106047899 */ /* 0x000fe200080006ff */
[----:B------:R-:W-:-:S11]  /*0320*/  LOP3.LUT R11, R11, R10, RZ, 0x3c, !PT ;  /* 0x0000000a0b0b7212 */ /* 0x000fd600078e3cff */
[----:B------:R-:W-:Y:S01]  /*0330*/  @!P2 IMAD.IADD R3, R3, 0x1, -R0 ;  /* 0x000000010303a824 */ /* 0x000fe200078e0a00 */
[----:B------:R-:W-:-:S04]  /*0340*/  ISETP.GE.AND P3, PT, R11, RZ, PT ;  /* 0x000000ff0b00720c */ /* 0x000fc80003f66270 */
[----:B------:R-:W-:Y:S02]  /*0350*/  ISETP.GE.U32.AND P1, PT, R3, R0, PT ;  /* 0x000000000300720c */ /* 0x000fe40003f26070 */
[----:B------:R-:W-:Y:S01]  /*0360*/  I2FP.F32.S32 R3, UR4 ;  /* 0x0000000400037c45 */ /* 0x000fe20008201400 */
[----:B------:R-:W-:-:S03]  /*0370*/  @!P2 VIADD R17, R17, 0x1 ;  /* 0x000000011111a836 */ /* 0x000fc60000000000 */
[----:B------:R-:W0:Y:S07]  /*0380*/  MUFU.RCP R6, R3 ;  /* 0x0000000300067308 */ /* 0x000e2e0000001000 */
[----:B------:R-:W-:-:S04]  /*0390*/  @P1 VIADD R17, R17, 0x1 ;  /* 0x0000000111111836 */ /* 0x000fc80000000000 */
[----:B------:R-:W-:-:S05]  /*03a0*/  @!P3 IMAD.MOV R17, RZ, RZ, -R17 ;  /* 0x000000ffff11b224 */ /* 0x000fca00078e0a11 */
[----:B------:R-:W-:Y:S01]  /*03b0*/  SEL R0, R4, R17, !P0 ;  /* 0x0000001104007207 */ /* 0x000fe20004000000 */
[----:B0-----:R-:W-:-:S03]  /*03c0*/  FFMA R11, -R3, R6, 1 ;  /* 0x3f800000030b7423 */ /* 0x001fc60000000106 */
[----:B------:R-:W-:Y:S01]  /*03d0*/  I2FP.F32.S32 R0, R0 ;  /* 0x0000000000007245 */ /* 0x000fe20000201400 */
[----:B------:R-:W-:-:S03]  /*03e0*/  FFMA R13, R6, R11, R6 ;  /* 0x0000000b060d7223 */ /* 0x000fc60000000006 */
[----:B------:R-:W0:Y:S01]  /*03f0*/  FCHK P0, R0, R3 ;  /* 0x0000000300007302 */ /* 0x000e220000000000 */
[----:B------:R-:W-:Y:S01]  /*0400*/  VIADD R11, R10, 0xffffffff ;  /* 0xffffffff0a0b7836 */ /* 0x000fe20000000000 */
[----:B------:R-:W-:Y:S01]  /*0410*/  UMOV UR4, 0x2 ;  /* 0x0000000200047882 */ /* 0x000fe20000000000 */
[----:B------:R-:W-:Y:S01]  /*0420*/  FFMA R6, R0, R13, RZ ;  /* 0x0000000d00067223 */ /* 0x000fe200000000ff */
[----:B------:R-:W-:Y:S02]  /*0430*/  USHF.L.U32 UR4, UR4, UR7, URZ ;  /* 0x0000000704047299 */ /* 0x000fe400080006ff */
[----:B------:R-:W-:Y:S02]  /*0440*/  LOP3.LUT R4, R11, R2, RZ, 0xc0, !PT ;  /* 0x000000020b047212 */ /* 0x000fe400078ec0ff */
[----:B------:R-:W-:Y:S01]  /*0450*/  SHF.R.U32.HI R11, RZ, UR7, R2 ;  /* 0x00000007ff0b7c19 */ /* 0x000fe20008011602 */
[----:B------:R-:W-:Y:S01]  /*0460*/  FFMA R2, -R3, R6, R0 ;  /* 0x0000000603027223 */ /* 0x000fe20000000100 */
[----:B------:R-:W-:Y:S03]  /*0470*/  BSSY.RECONVERGENT B0, `(.L_x_0) ;  /* 0x0000007000007945 */ /* 0x000fe60003800200 */
[----:B------:R-:W-:-:S02]  /*0480*/  IMAD R11, R11, UR4, R4 ;  /* 0x000000040b0b7c24 */ /* 0x000fc4000f8e0204 */
[----:B------:R-:W-:Y:S01]  /*0490*/  FFMA R6, R13, R2, R6 ;  /* 0x000000020d067223 */ /* 0x000fe20000000006 */
[----:B0-----:R-:W-:Y:S06]  /*04a0*/  @!P0 BRA `(.L_x_1) ;  /* 0x00000000000c8947 */ /* 0x001fec0003800000 */
[----:B------:R-:W-:-:S07]  /*04b0*/  MOV R2, 0x4d0 ;  /* 0x000004d000027802 */ /* 0x000fce0000000f00 */
[----:B-----5:R-:W-:Y:S05]  /*04c0*/  CALL.REL.NOINC `($__internal_0_$__cuda_sm3x_div_rn_noftz_f32_slowpath) ;  /* 0x0000000800e87944 */ /* 0x020fea0003c00000 */
[----:B------:R-:W-:-:S07]  /*04d0*/  IMAD.MOV.U32 R6, RZ, RZ, R0 ;  /* 0x000000ffff067224 */ /* 0x000fce00078e0000 */
.L_x_1:
[----:B------:R-:W-:Y:S05]  /*04e0*/  BSYNC.RECONVERGENT B0 ;  /* 0x0000000000007941 */ /* 0x000fea0003800200 */
.L_x_0:
[----:B------:R-:W0:Y:S01]  /*04f0*/  F2F.F64.F32 R2, R6 ;  /* 0x0000000600027310 */ /* 0x000e220000201800 */
[----:B------:R-:W-:Y:S01]  /*0500*/  UMOV UR4, 0x54442d18 ;  /* 0x54442d1800047882 */ /* 0x000fe20000000000 */
[----:B------:R-:W-:Y:S01]  /*0510*/  UMOV UR5, 0x401921fb ;  /* 0x401921fb00057882 */ /* 0x000fe20000000000 */
[----:B------:R-:W-:Y:S01]  /*0520*/  BSSY.RECONVERGENT B0, `(.L_x_2) ;  /* 0x0000044000007945 */ /* 0x000fe20003800200 */
[----:B0-----:R-:W-:-:S06]  /*0530*/  DMUL R2, R2, -UR4 ;  /* 0x8000000402027c28 */ /* 0x001fcc0008000000 */
[----:B------:R-:W0:Y:S02]  /*0540*/  F2F.F32.F64 R15, R2 ;  /* 0x00000002000f7310 */ /* 0x000e240000301000 */
[C---:B0-----:R-:W-:Y:S01]  /*0550*/  FMUL R0, R15.reuse, 0.63661974668502807617 ;  /* 0x3f22f9830f007820 */ /* 0x041fe20000400000 */
[----:B------:R-:W-:-:S05]  /*0560*/  FSETP.GE.AND P0, PT, |R15|, 105615, PT ;  /* 0x47ce47800f00780b */ /* 0x000fca0003f06200 */
[----:B------:R-:W0:Y:S02]  /*0570*/  F2I.NTZ R0, R0 ;  /* 0x0000000000007305 */ /* 0x000e240000203100 */
[----:B0-----:R-:W-:Y:S01]  /*0580*/  I2FP.F32.S32 R16, R0 ;  /* 0x0000000000107245 */ /* 0x001fe20000201400 */
[----:B------:R-:W-:-:S04]  /*0590*/  IMAD.MOV.U32 R17, RZ, RZ, R0 ;  /* 0x000000ffff117224 */ /* 0x000fc800078e0000 */
[----:B------:R-:W-:-:S04]  /*05a0*/  FFMA R13, R16, -1.5707962512969970703, R15 ;  /* 0xbfc90fda100d7823 */ /* 0x000fc8000000000f */
[----:B------:R-:W-:-:S04]  /*05b0*/  FFMA R13, R16, -7.5497894158615963534e-08, R13 ;  /* 0xb3a22168100d7823 */ /* 0x000fc8000000000d */
[----:B------:R-:W-:-:S04]  /*05c0*/  FFMA R16, R16, -5.3903029534742383927e-15, R13 ;  /* 0xa7c234c510107823 */ /* 0x000fc8000000000d */
[----:B------:R-:W-:Y:S01]  /*05d0*/  IMAD.MOV.U32 R4, RZ, RZ, R16 ;  /* 0x000000ffff047224 */ /* 0x000fe200078e0010 */
[----:B------:R-:W-:Y:S06]  /*05e0*/  @!P0 BRA `(.L_x_3) ;  /* 0x0000000000dc8947 */ /* 0x000fec0003800000 */
[----:B------:R-:W-:-:S13]  /*05f0*/  FSETP.NEU.AND P0, PT, |R15|, +INF , PT ;  /* 0x7f8000000f00780b */ /* 0x000fda0003f0d200 */
[----:B------:R-:W-:Y:S01]  /*0600*/  @!P0 FMUL R4, RZ, R15 ;  /* 0x0000000fff048220 */ /* 0x000fe20000400000 */
[----:B------:R-:W-:Y:S01]  /*0610*/  @!P0 IMAD.MOV.U32 R0, RZ, RZ, RZ ;  /* 0x000000ffff008224 */ /* 0x000fe200078e00ff */
[----:B------:R-:W-:Y:S06]  /*0620*/  @!P0 BRA `(.L_x_3) ;  /* 0x0000000000cc8947 */ /* 0x000fec0003800000 */
[----:B------:R-:W-:Y:S01]  /*0630*/  IMAD.SHL.U32 R2, R15, 0x100, RZ ;  /* 0x000001000f027824 */ /* 0x000fe200078e00ff */
[----:B------:R-:W-:Y:S01]  /*0640*/  MOV R0, R1 ;  /* 0x0000000100007202 */ /* 0x000fe20000000f00 */
[----:B------:R-:W-:Y:S01]  /*0650*/  IMAD.MOV.U32 R6, RZ, RZ, RZ ;  /* 0x000000ffff067224 */ /* 0x000fe200078e00ff */
[----:B------:R-:W0:Y:S02]  /*0660*/  LDCU.64 UR6, c[0x4][URZ] ;  /* 0x01000000ff0677ac */ /* 0x000e240008000a00 */
[----:B------:R-:W-:Y:S01]  /*0670*/  LOP3.LUT R21, R2, 0x80000000, RZ, 0xfc, !PT ;  /* 0x8000000002157812 */ /* 0x000fe200078efcff */
[----:B------:R-:W-:Y:S01]  /*0680*/  UMOV UR5, URZ ;  /* 0x000000ff00057c82 */ /* 0x000fe20008000000 */
[----:B------:R-:W-:-:S05]  /*0690*/  UMOV UR4, URZ ;  /* 0x000000ff00047c82 */ /* 0x000fca0008000000 */
.L_x_4:
[----:B0-----:R-:W-:Y:S02]  /*06a0*/  IMAD.U32 R12, RZ, RZ, UR6 ;  /* 0x00000006ff0c7e24 */ /* 0x001fe4000f8e00ff */
[----:B------:R-:W-:-:S05]  /*06b0*/  IMAD.U32 R13, RZ, RZ, UR7 ;  /* 0x00000007ff0d7e24 */ /* 0x000fca000f8e00ff */
[----:B------:R-:W2:Y:S01]  /*06c0*/  LDG.E.CONSTANT R2, desc[UR8][R12.64] ;  /* 0x000000080c027981 */ /* 0x000ea2000c1e9900 */
[----:B------:R-:W-:Y:S02]  /*06d0*/  UIADD3 UR6, UP0, UPT, UR6, 0x4, URZ ;  /* 0x0000000406067890 */ /* 0x000fe4000ff1e0ff */
[----:B------:R-:W-:Y:S02]  /*06e0*/  UIADD3 UR4, UPT, UPT, UR4, 0x1, URZ ;  /* 0x0000000104047890 */ /* 0x000fe4000fffe0ff */
[----:B------:R-:W-:Y:S02]  /*06f0*/  UIADD3.X UR7, UPT, UPT, URZ, UR7, URZ, UP0, !UPT ;  /* 0x00000007ff077290 */ /* 0x000fe400087fe4ff */
[----:B------:R-:W-:Y:S01]  /*0700*/  UISETP.NE.AND UP0, UPT, UR4, 0x6, UPT ;  /* 0x000000060400788c */ /* 0x000fe2000bf05270 */
[----:B--2---:R-:W-:-:S03]  /*0710*/  IMAD.WIDE.U32 R2, R2, R21, RZ ;  /* 0x0000001502027225 */ /* 0x004fc600078e00ff */
[----:B------:R-:W-:-:S04]  /*0720*/  IADD3 R19, P0, PT, R2, R6, RZ ;  /* 0x0000000602137210 */ /* 0x000fc80007f1e0ff */
[----:B------:R-:W-:Y:S01]  /*0730*/  IADD3.X R6, PT, PT, R3, UR5, RZ, P0, !PT ;  /* 0x0000000503067c10 */ /* 0x000fe200087fe4ff */
[----:B------:R0:W-:Y:S02]  /*0740*/  STL [R0], R19 ;  /* 0x0000001300007387 */ /* 0x0001e40000100800 */
[----:B0-----:R-:W-:Y:S01]  /*0750*/  VIADD R0, R0, 0x4 ;  /* 0x0000000400007836 */ /* 0x001fe20000000000 */
[----:B------:R-:W-:Y:S06]  /*0760*/  BRA.U UP0, `(.L_x_4) ;  /* 0xfffffffd00cc7547 */ /* 0x000fec000b83ffff */
[----:B------:R-:W-:Y:S01]  /*0770*/  SHF.R.U32.HI R4, RZ, 0x17, R15 ;  /* 0x00000017ff047819 */ /* 0x000fe2000001160f */
[----:B------:R0:W-:Y:S03]  /*0780*/  STL [R1+0x18], R6 ;  /* 0x0000180601007387 */ /* 0x0001e60000100800 */
[C---:B------:R-:W-:Y:S02]  /*0790*/  LOP3.LUT R0, R4.reuse, 0xe0, RZ, 0xc0, !PT ;  /* 0x000000e004007812 */ /* 0x040fe400078ec0ff */
[----:B------:R-:W-:-:S03]  /*07a0*/  LOP3.LUT P0, RZ, R4, 0x1f, RZ, 0xc0, !PT ;  /* 0x0000001f04ff7812 */ /* 0x000fc6000780c0ff */
[----:B------:R-:W-:-:S05]  /*07b0*/  VIADD R0, R0, 0xffffff80 ;  /* 0xffffff8000007836 */ /* 0x000fca0000000000 */
[----:B------:R-:W-:-:S05]  /*07c0*/  SHF.R.U32.HI R0, RZ, 0x5, R0 ;  /* 0x00000005ff007819 */ /* 0x000fca0000011600 */
[----:B------:R-:W-:-:S05]  /*07d0*/  IMAD R14, R0, -0x4, R1 ;  /* 0xfffffffc000e7824 */ /* 0x000fca00078e0201 */
[----:B------:R-:W2:Y:S04]  /*07e0*/  LDL R0, [R14+0x18] ;  /* 0x000018000e007983 */ /* 0x000ea80000100800 */
[----:B------:R-:W2:Y:S04]  /*07f0*/  LDL R3, [R14+0x14] ;  /* 0x000014000e037983 */ /* 0x000ea80000100800 */
[----:B------:R-:W3:Y:S01]  /*0800*/  @P0 LDL R2, [R14+0x10] ;  /* 0x000010000e020983 */ /* 0x000ee20000100800 */
[----:B------:R-:W-:Y:S01]  /*0810*/  LOP3.LUT R4, R4, 0x1f, RZ, 0xc0, !PT ;  /* 0x0000001f04047812 */ /* 0x000fe200078ec0ff */
[----:B------:R-:W-:Y:S01]  /*0820*/  UMOV UR4, 0x54442d19 ;  /* 0x54442d1900047882 */ /* 0x000fe20000000000 */
[----:B------:R-:W-:-:S02]  /*0830*/  UMOV UR5, 0x3bf921fb ;  /* 0x3bf921fb00057882 */ /* 0x000fc40000000000 */
[-C--:B--2---:R-:W-:Y:S02]  /*0840*/  @P0 SHF.L.W.U32.HI R0, R3, R4.reuse, R0 ;  /* 0x0000000403000219 */ /* 0x084fe40000010e00 */
[----:B---3--:R-:W-:Y:S02]  /*0850*/  @P0 SHF.L.W.U32.HI R3, R2, R4, R3 ;  /* 0x0000000402030219 */ /* 0x008fe40000010e03 */
[----:B------:R-:W-:Y:S02]  /*0860*/  ISETP.GE.AND P0, PT, R15, RZ, PT ;  /* 0x000000ff0f00720c */ /* 0x000fe40003f06270 */
[C---:B------:R-:W-:Y:S01]  /*0870*/  SHF.L.W.U32.HI R2, R3.reuse, 0x2, R0 ;  /* 0x0000000203027819 */ /* 0x040fe20000010e00 */
[----:B------:R-:W-:-:S03]  /*0880*/  IMAD.SHL.U32 R3, R3, 0x4, RZ ;  /* 0x0000000403037824 */ /* 0x000fc600078e00ff */
[----:B------:R-:W-:-:S04]  /*0890*/  SHF.R.S32.HI R4, RZ, 0x1f, R2 ;  /* 0x0000001fff047819 */ /* 0x000fc80000011402 */
[C---:B------:R-:W-:Y:S02]  /*08a0*/  LOP3.LUT R12, R4.reuse, R3, RZ, 0x3c, !PT ;  /* 0x00000003040c7212 */ /* 0x040fe400078e3cff */
[----:B------:R-:W-:Y:S02]  /*08b0*/  LOP3.LUT R13, R4, R2, RZ, 0x3c, !PT ;  /* 0x00000002040d7212 */ /* 0x000fe400078e3cff */
[----:B------:R-:W-:Y:S02]  /*08c0*/  SHF.R.U32.HI R3, RZ, 0x1e, R0 ;  /* 0x0000001eff037819 */ /* 0x000fe40000011600 */
[C---:B------:R-:W-:Y:S02]  /*08d0*/  LOP3.LUT R4, R2.reuse, R15, RZ, 0x3c, !PT ;  /* 0x0000000f02047212 */ /* 0x040fe400078e3cff */
[----:B------:R-:W1:Y:S01]  /*08e0*/  I2F.F64.S64 R12, R12 ;  /* 0x0000000c000c7312 */ /* 0x000e620000301c00 */
[----:B------:R-:W-:Y:S02]  /*08f0*/  LEA.HI R0, R2, R3, RZ, 0x1 ;  /* 0x0000000302007211 */ /* 0x000fe400078f08ff */
[----:B------:R-:W-:-:S03]  /*0900*/  ISETP.GE.AND P1, PT, R4, RZ, PT ;  /* 0x000000ff0400720c */ /* 0x000fc60003f26270 */
[----:B------:R-:W-:-:S04]  /*0910*/  IMAD.MOV R2, RZ, RZ, -R0 ;  /* 0x000000ffff027224 */ /* 0x000fc800078e0a00 */
[----:B------:R-:W-:Y:S01]  /*0920*/  @!P0 IMAD.MOV.U32 R0, RZ, RZ, R2 ;  /* 0x000000ffff008224 */ /* 0x000fe200078e0002 */
[----:B-1----:R-:W-:-:S10]  /*0930*/  DMUL R18, R12, UR4 ;  /* 0x000000040c127c28 */ /* 0x002fd40008000000 */
[----:B------:R-:W1:Y:S02]  /*0940*/  F2F.F32.F64 R18, R18 ;  /* 0x0000001200127310 */ /* 0x000e640000301000 */
[----:B01----:R-:W-:-:S07]  /*0950*/  FSEL R4, -R18, R18, !P1 ;  /* 0x0000001212047208 */ /* 0x003fce0004800100 */
.L_x_3:
[----:B------:R-:W-:Y:S05]  /*0960*/  BSYNC.RECONVERGENT B0 ;  /* 0x0000000000007941 */ /* 0x000fea0003800200 */
.L_x_2:
[----:B------:R-:W-:Y:S01]  /*0970*/  LOP3.LUT R6, R0, 0x1, RZ, 0xc0, !PT ;  /* 0x0000000100067812 */ /* 0x000fe200078ec0ff */
[----:B------:R-:W-:Y:S02]  /*0980*/  IMAD.MOV.U32 R18, RZ, RZ, 0x37cbac00 ;  /* 0x37cbac00ff127424 */ /* 0x000fe400078e00ff */
[----:B------:R-:W-:Y:S01]  /*0990*/  FMUL R3, R4, R4 ;  /* 0x0000000404037220 */ /* 0x000fe20000400000 */
[----:B------:R-:W-:Y:S01]  /*09a0*/  VIADD R0, R0, 0x1 ;  /* 0x0000000100007836 */ /* 0x000fe20000000000 */
[----:B------:R-:W-:Y:S01]  /*09b0*/  ISETP.NE.U32.AND P0, PT, R6, 0x1, PT ;  /* 0x000000010600780c */ /* 0x000fe20003f05070 */
[----:B------:R-:W-:Y:S02]  /*09c0*/  IMAD.MOV.U32 R6, RZ, RZ, 0x3c0885e4 ;  /* 0x3c0885e4ff067424 */ /* 0x000fe400078e00ff */
[----:B------:R-:W-:Y:S01]  /*09d0*/  FFMA R2, R3, R18, -0.0013887860113754868507 ;  /* 0xbab607ed03027423 */ /* 0x000fe20000000012 */
[----:B------:R-:W-:Y:S01]  /*09e0*/  IMAD.MOV.U32 R19, RZ, RZ, 0x3e2aaaa8 ;  /* 0x3e2aaaa8ff137424 */ /* 0x000fe200078e00ff */
[----:B------:R-:W-:Y:S01]  /*09f0*/  LOP3.LUT P1, RZ, R0, 0x2, RZ, 0xc0, !PT ;  /* 0x0000000200ff7812 */ /* 0x000fe2000782c0ff */
[----:B------:R-:W-:Y:S01]  /*0a00*/  BSSY.RECONVERGENT B0, `(.L_x_5) ;  /* 0x0000043000007945 */ /* 0x000fe20003800200 */
[----:B------:R-:W-:-:S02]  /*0a10*/  FSEL R6, R6, 0.041666727513074874878, !P0 ;  /* 0x3d2aaabb06067808 */ /* 0x000fc40004000000 */
[----:B------:R-:W-:Y:S02]  /*0a20*/  FSEL R2, R2, -0.00019574658654164522886, P0 ;  /* 0xb94d415302027808 */ /* 0x000fe40000000000 */
[----:B------:R-:W-:Y:S02]  /*0a30*/  FSEL R0, R4, 1, !P0 ;  /* 0x3f80000004007808 */ /* 0x000fe40004000000 */
[----:B------:R-:W-:Y:S01]  /*0a40*/  FSEL R19, -R19, -0.4999999701976776123, !P0 ;  /* 0xbeffffff13137808 */ /* 0x000fe20004000100 */
[----:B------:R-:W-:Y:S01]  /*0a50*/  FFMA R2, R3, R2, R6 ;  /* 0x0000000203027223 */ /* 0x000fe20000000006 */
[----:B------:R-:W-:Y:S01]  /*0a60*/  FSETP.GE.AND P0, PT, |R15|, 105615, PT ;  /* 0x47ce47800f00780b */ /* 0x000fe20003f06200 */
[C---:B------:R-:W-:Y:S02]  /*0a70*/  FFMA R13, R3.reuse, R0, RZ ;  /* 0x00000000030d7223 */ /* 0x040fe400000000ff */
[----:B------:R-:W-:-:S04]  /*0a80*/  FFMA R2, R3, R2, R19 ;  /* 0x0000000203027223 */ /* 0x000fc80000000013 */
[----:B------:R-:W-:-:S04]  /*0a90*/  FFMA R14, R13, R2, R0 ;  /* 0x000000020d0e7223 */ /* 0x000fc80000000000 */
[----:B------:R-:W-:Y:S02]  /*0aa0*/  @P1 FADD R14, RZ, -R14 ;  /* 0x8000000eff0e1221 */ /* 0x000fe40000000000 */
[----:B------:R-:W-:Y:S05]  /*0ab0*/  @!P0 BRA `(.L_x_6) ;  /* 0x0000000000dc8947 */ /* 0x000fea0003800000 */
        /* <DEDUP_REMOVED lines=11> */
.L_x_7:
        /* <DEDUP_REMOVED lines=25> */
[----:B------:R-:W-:Y:S01]  /*0d00*/  UMOV UR5, 0x3bf921fb ;  /* 0x3bf921fb00057882 */ /* 0x000fe20000000000 */
[----:B------:R-:W-:-:S02]  /*0d10*/  ISETP.GE.AND P1, PT, R15, RZ, PT ;  /* 0x000000ff0f00720c */ /* 0x000fc40003f26270 */
[-C--:B--2---:R-:W-:Y:S02]  /*0d20*/  @P0 SHF.L.W.U32.HI R0, R3, R4.reuse, R0 ;  /* 0x0000000403000219 */ /* 0x084fe40000010e00 */
[----:B---3--:R-:W-:Y:S02]  /*0d30*/  @P0 SHF.L.W.U32.HI R3, R2, R4, R3 ;  /* 0x0000000402030219 */ /* 0x008fe40000010e03 */
[--C-:B------:R-:W-:Y:S02]  /*0d40*/  SHF.R.U32.HI R17, RZ, 0x1e, R0.reuse ;  /* 0x0000001eff117819 */ /* 0x100fe40000011600 */
[C---:B------:R-:W-:Y:S01]  /*0d50*/  SHF.L.W.U32.HI R2, R3.reuse, 0x2, R0 ;  /* 0x0000000203027819 */ /* 0x040fe20000010e00 */
[----:B------:R-:W-:-:S03]  /*0d60*/  IMAD.SHL.U32 R3, R3, 0x4, RZ ;  /* 0x0000000403037824 */ /* 0x000fc600078e00ff */
[----:B------:R-:W-:Y:S02]  /*0d70*/  SHF.R.S32.HI R4, RZ, 0x1f, R2 ;  /* 0x0000001fff047819 */ /* 0x000fe40000011402 */
[----:B------:R-:W-:Y:S02]  /*0d80*/  LEA.HI R17, R2, R17, RZ, 0x1 ;  /* 0x0000001102117211 */ /* 0x000fe400078f08ff */
[C---:B------:R-:W-:Y:S02]  /*0d90*/  LOP3.LUT R12, R4.reuse, R3, RZ, 0x3c, !PT ;  /* 0x00000003040c7212 */ /* 0x040fe400078e3cff */
[----:B------:R-:W-:Y:S01]  /*0da0*/  LOP3.LUT R13, R4, R2, RZ, 0x3c, !PT ;  /* 0x00000002040d7212 */ /* 0x000fe200078e3cff */
[----:B------:R-:W-:Y:S01]  /*0db0*/  IMAD.MOV R0, RZ, RZ, -R17 ;  /* 0x000000ffff007224 */ /* 0x000fe200078e0a11 */
[----:B------:R-:W-:-:S03]  /*0dc0*/  LOP3.LUT R15, R2, R15, RZ, 0x3c, !PT ;  /* 0x0000000f020f7212 */ /* 0x000fc600078e3cff */
[----:B------:R-:W-:Y:S01]  /*0dd0*/  @!P1 IMAD.MOV.U32 R17, RZ, RZ, R0 ;  /* 0x000000ffff119224 */ /* 0x000fe200078e0000 */
[----:B------:R-:W1:Y:S01]  /*0de0*/  I2F.F64.S64 R12, R12 ;  /* 0x0000000c000c7312 */ /* 0x000e620000301c00 */
[----:B------:R-:W-:Y:S01]  /*0df0*/  ISETP.GE.AND P0, PT, R15, RZ, PT ;  /* 0x000000ff0f00720c */ /* 0x000fe20003f06270 */
[----:B-1----:R-:W-:-:S10]  /*0e00*/  DMUL R20, R12, UR4 ;  /* 0x000000040c147c28 */ /* 0x002fd40008000000 */
[----:B------:R-:W1:Y:S02]  /*0e10*/  F2F.F32.F64 R20, R20 ;  /* 0x0000001400147310 */ /* 0x000e640000301000 */
[----:B01----:R-:W-:-:S07]  /*0e20*/  FSEL R16, -R20, R20, !P0 ;  /* 0x0000001414107208 */ /* 0x003fce0004000100 */
.L_x_6:
[----:B------:R-:W-:Y:S05]  /*0e30*/  BSYNC.RECONVERGENT B0 ;  /* 0x0000000000007941 */ /* 0x000fea0003800200 */
.L_x_5:
[----:B------:R-:W-:Y:S01]  /*0e40*/  FMUL R3, R16, R16 ;  /* 0x0000001010037220 */ /* 0x000fe20000400000 */
[C---:B------:R-:W-:Y:S01]  /*0e50*/  LOP3.LUT R0, R17.reuse, 0x1, RZ, 0xc0, !PT ;  /* 0x0000000111007812 */ /* 0x040fe200078ec0ff */
[----:B------:R-:W-:Y:S01]  /*0e60*/  IMAD.MOV.U32 R2, RZ, RZ, 0x3d2aaabb ;  /* 0x3d2aaabbff027424 */ /* 0x000fe200078e00ff */
[----:B------:R-:W-:Y:S01]  /*0e70*/  LOP3.LUT P1, RZ, R17, 0x2, RZ, 0xc0, !PT ;  /* 0x0000000211ff7812 */ /* 0x000fe2000782c0ff */
[----:B------:R-:W-:Y:S01]  /*0e80*/  FFMA R18, R3, R18, -0.0013887860113754868507 ;  /* 0xbab607ed03127423 */ /* 0x000fe20000000012 */
[----:B------:R-:W-:Y:S01]  /*0e90*/  ISETP.NE.U32.AND P0, PT, R0, 0x1, PT ;  /* 0x000000010000780c */ /* 0x000fe20003f05070 */
[----:B------:R-:W-:Y:S02]  /*0ea0*/  IMAD.MOV.U32 R13, RZ, RZ, 0x3effffff ;  /* 0x3effffffff0d7424 */ /* 0x000fe400078e00ff */
[----:B------:R-:W-:Y:S01]  /*0eb0*/  IMAD.IADD R19, R10, 0x1, R11 ;  /* 0x000000010a137824 */ /* 0x000fe200078e020b */
[----:B------:R-:W-:Y:S02]  /*0ec0*/  FSEL R18, R18, -0.00019574658654164522886, !P0 ;  /* 0xb94d415312127808 */ /* 0x000fe40004000000 */
[----:B------:R-:W-:-:S02]  /*0ed0*/  FSEL R2, R2, 0.0083327032625675201416, !P0 ;  /* 0x3c0885e402027808 */ /* 0x000fc40004000000 */
[----:B------:R-:W-:Y:S02]  /*0ee0*/  FSEL R13, -R13, -0.16666662693023681641, !P0 ;  /* 0xbe2aaaa80d0d7808 */ /* 0x000fe40004000100 */
[----:B------:R-:W-:Y:S01]  /*0ef0*/  FSEL R0, R16, 1, P0 ;  /* 0x3f80000010007808 */ /* 0x000fe20000000000 */
[----:B------:R-:W-:-:S04]  /*0f00*/  FFMA R2, R3, R18, R2 ;  /* 0x0000001203027223 */ /* 0x000fc80000000002 */
[C---:B------:R-:W-:Y:S01]  /*0f10*/  FFMA R4, R3.reuse, R2, R13 ;  /* 0x0000000203047223 */ /* 0x040fe2000000000d */
[----:B------:R-:W-:Y:S01]  /*0f20*/  FFMA R15, R3, R0, RZ ;  /* 0x00000000030f7223 */ /* 0x000fe200000000ff */
[----:B------:R-:W0:Y:S03]  /*0f30*/  LDC.64 R12, c[0x0][0x390] ;  /* 0x0000e400ff0c7b82 */ /* 0x000e260000000a00 */
[----:B------:R-:W-:-:S04]  /*0f40*/  FFMA R0, R15, R4, R0 ;  /* 0x000000040f007223 */ /* 0x000fc80000000000 */
[----:B------:R-:W-:Y:S01]  /*0f50*/  @P1 FADD R0, RZ, -R0 ;  /* 0x80000000ff001221 */ /* 0x000fe20000000000 */
[----:B------:R-:W1:Y:S03]  /*0f60*/  LDC.64 R2, c[0x0][0x398] ;  /* 0x0000e600ff027b82 */ /* 0x000e660000000a00 */
[----:B-----5:R-:W-:-:S04]  /*0f70*/  FMUL R0, R9, R0 ;  /* 0x0000000009007220 */ /* 0x020fc80000400000 */
[CCC-:B------:R-:W-:Y:S01]  /*0f80*/  FFMA R4, R7.reuse, R14.reuse, -R0.reuse ;  /* 0x0000000e07047223 */ /* 0x1c0fe20000000800 */
[----:B------:R-:W-:-:S03]  /*0f90*/  FFMA R7, R7, R14, R0 ;  /* 0x0000000e07077223 */ /* 0x000fc60000000000 */
[C-C-:B------:R-:W-:Y:S01]  /*0fa0*/  FADD R9, R5.reuse, R4.reuse ;  /* 0x0000000405097221 */ /* 0x140fe20000000000 */
[----:B------:R-:W-:Y:S01]  /*0fb0*/  FADD R17, R5, -R4 ;  /* 0x8000000405117221 */ /* 0x000fe20000000000 */
[C-C-:B------:R-:W-:Y:S01]  /*0fc0*/  FADD R15, R8.reuse, R7.reuse ;  /* 0x00000007080f7221 */ /* 0x140fe20000000000 */
[----:B------:R-:W-:Y:S01]  /*0fd0*/  FADD R21, R8, -R7 ;  /* 0x8000000708157221 */ /* 0x000fe20000000000 */
[----:B0-----:R-:W-:-:S04]  /*0fe0*/  IMAD.WIDE.U32 R4, R11, 0x4, R12 ;  /* 0x000000040b047825 */ /* 0x001fc800078e000c */
[----:B------:R-:W-:Y:S01]  /*0ff0*/  IMAD.WIDE.U32 R12, R19, 0x4, R12 ;  /* 0x00000004130c7825 */ /* 0x000fe200078e000c */
[----:B------:R-:W-:Y:S03]  /*1000*/  STG.E desc[UR8][R4.64], R9 ;  /* 0x0000000904007986 */ /* 0x000fe6000c101908 */
[----:B-1----:R-:W-:-:S04]  /*1010*/  IMAD.WIDE.U32 R6, R11, 0x4, R2 ;  /* 0x000000040b067825 */ /* 0x002fc800078e0002 */
[----:B------:R-:W-:Y:S01]  /*1020*/  IMAD.WIDE.U32 R2, R19, 0x4, R2 ;  /* 0x0000000413027825 */ /* 0x000fe200078e0002 */
[----:B------:R-:W-:Y:S04]  /*1030*/  STG.E desc[UR8][R6.64], R15 ;  /* 0x0000000f06007986 */ /* 0x000fe8000c101908 */
[----:B------:R-:W-:Y:S04]  /*1040*/  STG.E desc[UR8][R12.64], R17 ;  /* 0x000000110c007986 */ /* 0x000fe8000c101908 */
[----:B------:R-:W-:Y:S01]  /*1050*/  STG.E desc[UR8][R2.64], R21 ;  /* 0x0000001502007986 */ /* 0x000fe2000c101908 */
[----:B------:R-:W-:Y:S05]  /*1060*/  EXIT ;  /* 0x000000000000794d */ /* 0x000fea0003800000 */
        .weak           $__internal_0_$__cuda_sm3x_div_rn_noftz_f32_slowpath
        .type           $__internal_0_$__cuda_sm3x_div_rn_noftz_f32_slowpath,@function
        .size           $__internal_0_$__cuda_sm3x_div_rn_noftz_f32_slowpath,(.L_x_57 - $__internal_0_$__cuda_sm3x_div_rn_noftz_f32_slowpath)
$__internal_0_$__cuda_sm3x_div_rn_noftz_f32_slowpath:
[--C-:B------:R-:W-:Y:S01]  /*1070*/  SHF.R.U32.HI R6, RZ, 0x17, R3.reuse ;  /* 0x00000017ff067819 */ /* 0x100fe20000011603 */
[----:B------:R-:W-:Y:S01]  /*1080*/  BSSY.RECONVERGENT B1, `(.L_x_8) ;  /* 0x0000064000017945 */ /* 0x000fe20003800200 */
[--C-:B------:R-:W-:Y:S01]  /*1090*/  SHF.R.U32.HI R4, RZ, 0x17, R0.reuse ;  /* 0x00000017ff047819 */ /* 0x100fe20000011600 */
[----:B------:R-:W-:Y:S01]  /*10a0*/  IMAD.MOV.U32 R12, RZ, RZ, R0 ;  /* 0x000000ffff0c7224 */ /* 0x000fe200078e0000 */
[----:B------:R-:W-:Y:S01]  /*10b0*/  LOP3.LUT R6, R6, 0xff, RZ, 0xc0, !PT ;  /* 0x000000ff06067812 */ /* 0x000fe200078ec0ff */
[----:B------:R-:W-:Y:S01]  /*10c0*/  IMAD.MOV.U32 R13, RZ, RZ, R3 ;  /* 0x000000ffff0d7224 */ /* 0x000fe200078e0003 */
[----:B------:R-:W-:-:S03]  /*10d0*/  LOP3.LUT R16, R4, 0xff, RZ, 0xc0, !PT ;  /* 0x000000ff04107812 */ /* 0x000fc600078ec0ff */
[----:B------:R-:W-:Y:S02]  /*10e0*/  VIADD R14, R6, 0xffffffff ;  /* 0xffffffff060e7836 */ /* 0x000fe40000000000 */
[----:B------:R-:W-:-:S03]  /*10f0*/  VIADD R15, R16, 0xffffffff ;  /* 0xffffffff100f7836 */ /* 0x000fc60000000000 */
[----:B------:R-:W-:-:S04]  /*1100*/  ISETP.GT.U32.AND P0, PT, R14, 0xfd, PT ;  /* 0x000000fd0e00780c */ /* 0x000fc80003f04070 */
[----:B------:R-:W-:-:S13]  /*1110*/  ISETP.GT.U32.OR P0, PT, R15, 0xfd, P0 ;  /* 0x000000fd0f00780c */ /* 0x000fda0000704470 */
[----:B------:R-:W-:Y:S01]  /*1120*/  @!P0 MOV R4, RZ ;  /* 0x000000ff00048202 */ /* 0x000fe20000000f00 */
[----:B------:R-:W-:Y:S06]  /*1130*/  @!P0 BRA `(.L_x_9) ;  /* 0x00000000005c8947 */ /* 0x000fec0003800000 */
[----:B------:R-:W-:Y:S02]  /*1140*/  FSETP.GTU.FTZ.AND P0, PT, |R0|, +INF , PT ;  /* 0x7f8000000000780b */ /* 0x000fe40003f1c200 */
[----:B------:R-:W-:-:S04]  /*1150*/  FSETP.GTU.FTZ.AND P1, PT, |R3|, +INF , PT ;  /* 0x7f8000000300780b */ /* 0x000fc80003f3c200 */
[----:B------:R-:W-:-:S13]  /*1160*/  PLOP3.LUT P0, PT, P0, P1, PT, 0xf8, 0x8f ;  /* 0x00000000008f781c */ /* 0x000fda0000703f70 */
[----:B------:R-:W-:Y:S05]  /*1170*/  @P0 BRA `(.L_x_10) ;  /* 0x00000004004c0947 */ /* 0x000fea0003800000 */
[----:B------:R-:W-:-:S13]  /*1180*/  LOP3.LUT P0, RZ, R13, 0x7fffffff, R12, 0xc8, !PT ;  /* 0x7fffffff0dff7812 */ /* 0x000fda000780c80c */
[----:B------:R-:W-:Y:S05]  /*1190*/  @!P0 BRA `(.L_x_11) ;  /* 0x00000004003c8947 */ /* 0x000fea0003800000 */
[C---:B------:R-:W-:Y:S02]  /*11a0*/  FSETP.NEU.FTZ.AND P2, PT, |R0|.reuse, +INF , PT ;  /* 0x7f8000000000780b */ /* 0x040fe40003f5d200 */
[----:B------:R-:W-:Y:S02]  /*11b0*/  FSETP.NEU.FTZ.AND P1, PT, |R3|, +INF , PT ;  /* 0x7f8000000300780b */ /* 0x000fe40003f3d200 */
[----:B------:R-:W-:-:S11]  /*11c0*/  FSETP.NEU.FTZ.AND P0, PT, |R0|, +INF , PT ;  /* 0x7f8000000000780b */ /* 0x000fd60003f1d200 */
[----:B------:R-:W-:Y:S05]  /*11d0*/  @!P1 BRA !P2, `(.L_x_11) ;  /* 0x00000004002c9947 */ /* 0x000fea0005000000 */
[----:B------:R-:W-:-:S04]  /*11e0*/  LOP3.LUT P2, RZ, R12, 0x7fffffff, RZ, 0xc0, !PT ;  /* 0x7fffffff0cff7812 */ /* 0x000fc8000784c0ff */
[----:B------:R-:W-:-:S13]  /*11f0*/  PLOP3.LUT P1, PT, P1, P2, PT, 0x2f, 0xf2 ;  /* 0x0000000000f2781c */ /* 0x000fda0000f24577 */
[----:B------:R-:W-:Y:S05]  /*1200*/  @P1 BRA `(.L_x_12) ;  /* 0x0000000400181947 */ /* 0x000fea0003800000 */
[----:B------:R-:W-:-:S04]  /*1210*/  LOP3.LUT P1, RZ, R13, 0x7fffffff, RZ, 0xc0, !PT ;  /* 0x7fffffff0dff7812 */ /* 0x000fc8000782c0ff */
[----:B------:R-:W-:-:S13]  /*1220*/  PLOP3.LUT P0, PT, P0, P1, PT, 0x2f, 0xf2 ;  /* 0x0000000000f2781c */ /* 0x000fda0000702577 */
[----:B------:R-:W-:Y:S05]  /*1230*/  @P0 BRA `(.L_x_13) ;  /* 0x0000000400000947 */ /* 0x000fea0003800000 */
[----:B------:R-:W-:Y:S02]  /*1240*/  ISETP.GE.AND P0, PT, R15, RZ, PT ;  /* 0x000000ff0f00720c */ /* 0x000fe40003f06270 */
[----:B------:R-:W-:-:S11]  /*1250*/  ISETP.GE.AND P1, PT, R14, RZ, PT ;  /* 0x000000ff0e00720c */ /* 0x000fd60003f26270 */
[----:B------:R-:W-:Y:S02]  /*1260*/  @P0 IMAD.MOV.U32 R4, RZ, RZ, RZ ;  /* 0x000000ffff040224 */ /* 0x000fe400078e00ff */
[----:B------:R-:W-:Y:S01]  /*1270*/  @!P0 FFMA R12, R0, 1.84467440737095516160e+19, RZ ;  /* 0x5f800000000c8823 */ /* 0x000fe200000000ff */
[----:B------:R-:W-:Y:S02]  /*1280*/  @!P0 IMAD.MOV.U32 R4, RZ, RZ, -0x40 ;  /* 0xffffffc0ff048424 */ /* 0x000fe400078e00ff */
[----:B------:R-:W-:Y:S02]  /*1290*/  @!P1 FFMA R13, R3, 1.84467440737095516160e+19, RZ ;  /* 0x5f800000030d9823 */ /* 0x000fe400000000ff */
[----:B------:R-:W-:-:S07]  /*12a0*/  @!P1 VIADD R4, R4, 0x40 ;  /* 0x0000004004049836 */ /* 0x000fce0000000000 */
.L_x_9:
[----:B------:R-:W-:Y:S01]  /*12b0*/  LEA R0, R6, 0xc0800000, 0x17 ;  /* 0xc080000006007811 */ /* 0x000fe200078eb8ff */
[----:B------:R-:W-:Y:S01]  /*12c0*/  VIADD R3, R16, 0xffffff81 ;  /* 0xffffff8110037836 */ /* 0x000fe20000000000 */
[----:B------:R-:W-:Y:S03]  /*12d0*/  BSSY.RECONVERGENT B2, `(.L_x_14) ;  /* 0x0000035000027945 */ /* 0x000fe60003800200 */
[----:B------:R-:W-:Y:S02]  /*12e0*/  IMAD.IADD R13, R13, 0x1, -R0 ;  /* 0x000000010d0d7824 */ /* 0x000fe400078e0a00 */
[----:B------:R-:W-:Y:S02]  /*12f0*/  IMAD R0, R3, -0x800000, R12 ;  /* 0xff80000003007824 */ /* 0x000fe400078e020c */
[----:B------:R0:W1:Y:S01]  /*1300*/  MUFU.RCP R14, R13 ;  /* 0x0000000d000e7308 */ /* 0x0000620000001000 */
[----:B------:R-:W-:Y:S01]  /*1310*/  FADD.FTZ R15, -R13, -RZ ;  /* 0x800000ff0d0f7221 */ /* 0x000fe20000010100 */
[----:B0-----:R-:W-:-:S05]  /*1320*/  IADD3 R13, PT, PT, R3, 0x7f, -R6 ;  /* 0x0000007f030d7810 */ /* 0x001fca0007ffe806 */
[----:B------:R-:W-:Y:S02]  /*1330*/  IMAD.IADD R13, R13, 0x1, R4 ;  /* 0x000000010d0d7824 */ /* 0x000fe400078e0204 */
[----:B-1----:R-:W-:-:S04]  /*1340*/  FFMA R17, R14, R15, 1 ;  /* 0x3f8000000e117423 */ /* 0x002fc8000000000f */
[----:B------:R-:W-:-:S04]  /*1350*/  FFMA R19, R14, R17, R14 ;  /* 0x000000110e137223 */ /* 0x000fc8000000000e */
[----:B------:R-:W-:-:S04]  /*1360*/  FFMA R12, R0, R19, RZ ;  /* 0x00000013000c7223 */ /* 0x000fc800000000ff */
[----:B------:R-:W-:-:S04]  /*1370*/  FFMA R17, R15, R12, R0 ;  /* 0x0000000c0f117223 */ /* 0x000fc80000000000 */
[----:B------:R-:W-:-:S04]  /*1380*/  FFMA R12, R19, R17, R12 ;  /* 0x00000011130c7223 */ /* 0x000fc8000000000c */
[----:B------:R-:W-:-:S04]  /*1390*/  FFMA R15, R15, R12, R0 ;  /* 0x0000000c0f0f7223 */ /* 0x000fc80000000000 */
[----:B------:R-:W-:-:S05]  /*13a0*/  FFMA R0, R19, R15, R12 ;  /* 0x0000000f13007223 */ /* 0x000fca000000000c */
[----:B------:R-:W-:-:S04]  /*13b0*/  SHF.R.U32.HI R3, RZ, 0x17, R0 ;  /* 0x00000017ff037819 */ /* 0x000fc80000011600 */
[----:B------:R-:W-:-:S05]  /*13c0*/  LOP3.LUT R3, R3, 0xff, RZ, 0xc0, !PT ;  /* 0x000000ff03037812 */ /* 0x000fca00078ec0ff */
[----:B------:R-:W-:-:S04]  /*13d0*/  IMAD.IADD R14, R3, 0x1, R13 ;  /* 0x00000001030e7824 */ /* 0x000fc800078e020d */
[----:B------:R-:W-:-:S05]  /*13e0*/  VIADD R3, R14, 0xffffffff ;  /* 0xffffffff0e037836 */ /* 0x000fca0000000000 */
[----:B------:R-:W-:-:S13]  /*13f0*/  ISETP.GE.U32.AND P0, PT, R3, 0xfe, PT ;  /* 0x000000fe0300780c */ /* 0x000fda0003f06070 */
[----:B------:R-:W-:Y:S05]  /*1400*/  @!P0 BRA `(.L_x_15) ;  /* 0x0000000000808947 */ /* 0x000fea0003800000 */
[----:B------:R-:W-:-:S13]  /*1410*/  ISETP.GT.AND P0, PT, R14, 0xfe, PT ;  /* 0x000000fe0e00780c */ /* 0x000fda0003f04270 */
[----:B------:R-:W-:Y:S05]  /*1420*/  @P0 BRA `(.L_x_16) ;  /* 0x00000000006c0947 */ /* 0x000fea0003800000 */
[----:B------:R-:W-:-:S13]  /*1430*/  ISETP.GE.AND P0, PT, R14, 0x1, PT ;  /* 0x000000010e00780c */ /* 0x000fda0003f06270 */
[----:B------:R-:W-:Y:S05]  /*1440*/  @P0 BRA `(.L_x_17) ;  /* 0x0000000000740947 */ /* 0x000fea0003800000 */
[----:B------:R-:W-:Y:S02]  /*1450*/  ISETP.GE.AND P0, PT, R14, -0x18, PT ;  /* 0xffffffe80e00780c */ /* 0x000fe40003f06270 */
[----:B------:R-:W-:-:S11]  /*1460*/  LOP3.LUT R0, R0, 0x80000000, RZ, 0xc0, !PT ;  /* 0x8000000000007812 */ /* 0x000fd600078ec0ff */
[----:B------:R-:W-:Y:S05]  /*1470*/  @!P0 BRA `(.L_x_17) ;  /* 0x0000000000688947 */ /* 0x000fea0003800000 */
[CCC-:B------:R-:W-:Y:S01]  /*1480*/  FFMA.RZ R3, R19.reuse, R15.reuse, R12.reuse ;  /* 0x0000000f13037223 */ /* 0x1c0fe2000000c00c */
[C---:B------:R-:W-:Y:S02]  /*1490*/  VIADD R13, R14.reuse, 0x20 ;  /* 0x000000200e0d7836 */ /* 0x040fe40000000000 */
[-CC-:B------:R-:W-:Y:S01]  /*14a0*/  FFMA.RM R4, R19, R15.reuse, R12.reuse ;  /* 0x0000000f13047223 */ /* 0x180fe2000000400c */
[C---:B------:R-:W-:Y:S02]  /*14b0*/  ISETP.NE.AND P2, PT, R14.reuse, RZ, PT ;  /* 0x000000ff0e00720c */ /* 0x040fe40003f45270 */
[----:B------:R-:W-:Y:S01]  /*14c0*/  LOP3.LUT R6, R3, 0x7fffff, RZ, 0xc0, !PT ;  /* 0x007fffff03067812 */ /* 0x000fe200078ec0ff */
[----:B------:R-:W-:Y:S01]  /*14d0*/  FFMA.RP R3, R19, R15, R12 ;  /* 0x0000000f13037223 */ /* 0x000fe2000000800c */
[----:B------:R-:W-:Y:S01]  /*14e0*/  IMAD.MOV R12, RZ, RZ, -R14 ;  /* 0x000000ffff0c7224 */ /* 0x000fe200078e0a0e */
[----:B------:R-:W-:Y:S02]  /*14f0*/  ISETP.NE.AND P1, PT, R14, RZ, PT ;  /* 0x000000ff0e00720c */ /* 0x000fe40003f25270 */
[----:B------:R-:W-:-:S02]  /*1500*/  LOP3.LUT R6, R6, 0x800000, RZ, 0xfc, !PT ;  /* 0x0080000006067812 */ /* 0x000fc400078efcff */
[----:B------:R-:W-:Y:S02]  /*1510*/  FSETP.NEU.FTZ.AND P0, PT, R3, R4, PT ;  /* 0x000000040300720b */ /* 0x000fe40003f1d000 */
[----:B------:R-:W-:Y:S02]  /*1520*/  SHF.L.U32 R13, R6, R13, RZ ;  /* 0x0000000d060d7219 */ /* 0x000fe400000006ff */
[----:B------:R-:W-:Y:S02]  /*1530*/  SEL R3, R12, RZ, P2 ;  /* 0x000000ff0c037207 */ /* 0x000fe40001000000 */
[----:B------:R-:W-:Y:S02]  /*1540*/  ISETP.NE.AND P1, PT, R13, RZ, P1 ;  /* 0x000000ff0d00720c */ /* 0x000fe40000f25270 */
[----:B------:R-:W-:Y:S02]  /*1550*/  SHF.R.U32.HI R3, RZ, R3, R6 ;  /* 0x00000003ff037219 */ /* 0x000fe40000011606 */
[----:B------:R-:W-:-:S02]  /*1560*/  PLOP3.LUT P0, PT, P0, P1, PT, 0xf8, 0x8f ;  /* 0x00000000008f781c */ /* 0x000fc40000703f70 */
[----:B------:R-:W-:Y:S02]  /*1570*/  SHF.R.U32.HI R13, RZ, 0x1, R3 ;  /* 0x00000001ff0d7819 */ /* 0x000fe40000011603 */
[----:B------:R-:W-:-:S04]  /*1580*/  SEL R4, RZ, 0x1, !P0 ;  /* 0x00000001ff047807 */ /* 0x000fc80004000000 */
[----:B------:R-:W-:-:S04]  /*1590*/  LOP3.LUT R4, R4, 0x1, R13, 0xf8, !PT ;  /* 0x0000000104047812 */ /* 0x000fc800078ef80d */
[----:B------:R-:W-:-:S05]  /*15a0*/  LOP3.LUT R4, R4, R3, RZ, 0xc0, !PT ;  /* 0x0000000304047212 */ /* 0x000fca00078ec0ff */
[----:B------:R-:W-:-:S05]  /*15b0*/  IMAD.IADD R13, R13, 0x1, R4 ;  /* 0x000000010d0d7824 */ /* 0x000fca00078e0204 */
[----:B------:R-:W-:Y:S01]  /*15c0*/  LOP3.LUT R0, R13, R0, RZ, 0xfc, !PT ;  /* 0x000000000d007212 */ /* 0x000fe200078efcff */
[----:B------:R-:W-:Y:S06]  /*15d0*/  BRA `(.L_x_17) ;  /* 0x0000000000107947 */ /* 0x000fec0003800000 */
.L_x_16:
[----:B------:R-:W-:-:S04]  /*15e0*/  LOP3.LUT R0, R0, 0x80000000, RZ, 0xc0, !PT ;  /* 0x8000000000007812 */ /* 0x000fc800078ec0ff */
[----:B------:R-:W-:Y:S01]  /*15f0*/  LOP3.LUT R0, R0, 0x7f800000, RZ, 0xfc, !PT ;  /* 0x7f80000000007812 */ /* 0x000fe200078efcff */
[----:B------:R-:W-:Y:S06]  /*1600*/  BRA `(.L_x_17) ;  /* 0x0000000000047947 */ /* 0x000fec0003800000 */
.L_x_15:
[----:B------:R-:W-:-:S07]  /*1610*/  IMAD R0, R13, 0x800000, R0 ;  /* 0x008000000d007824 */ /* 0x000fce00078e0200 */
.L_x_17:
[----:B------:R-:W-:Y:S05]  /*1620*/  BSYNC.RECONVERGENT B2 ;  /* 0x0000000000027941 */ /* 0x000fea0003800200 */
.L_x_14:
[----:B------:R-:W-:Y:S05]  /*1630*/  BRA `(.L_x_18) ;  /* 0x0000000000207947 */ /* 0x000fea0003800000 */
.L_x_13:
[----:B------:R-:W-:-:S04]  /*1640*/  LOP3.LUT R0, R13, 0x80000000, R12, 0x48, !PT ;  /* 0x800000000d007812 */ /* 0x000fc800078e480c */
[----:B------:R-:W-:Y:S01]  /*1650*/  LOP3.LUT R0, R0, 0x7f800000, RZ, 0xfc, !PT ;  /* 0x7f80000000007812 */ /* 0x000fe200078efcff */
[----:B------:R-:W-:Y:S06]  /*1660*/  BRA `(.L_x_18) ;  /* 0x0000000000147947 */ /* 0x000fec0003800000 */
.L_x_12:
[----:B------:R-:W-:Y:S01]  /*1670*/  LOP3.LUT R0, R13, 0x80000000, R12, 0x48, !PT ;  /* 0x800000000d007812 */ /* 0x000fe200078e480c */
[----:B------:R-:W-:Y:S06]  /*1680*/  BRA `(.L_x_18) ;  /* 0x00000000000c7947 */ /* 0x000fec0003800000 */
.L_x_11:
[----:B------:R-:W0:Y:S01]  /*1690*/  MUFU.RSQ R0, -QNAN ;  /* 0xffc0000000007908 */ /* 0x000e220000001400 */
[----:B------:R-:W-:Y:S05]  /*16a0*/  BRA `(.L_x_18) ;  /* 0x0000000000047947 */ /* 0x000fea0003800000 */
.L_x_10:
[----:B------:R-:W-:-:S07]  /*16b0*/  FADD.FTZ R0, R0, R3 ;  /* 0x0000000300007221 */ /* 0x000fce0000010000 */
.L_x_18:
[----:B------:R-:W-:Y:S05]  /*16c0*/  BSYNC.RECONVERGENT B1 ;  /* 0x0000000000017941 */ /* 0x000fea0003800200 */
.L_x_8:
[----:B------:R-:W-:-:S04]  /*16d0*/  IMAD.MOV.U32 R3, RZ, RZ, 0x0 ;  /* 0x00000000ff037424 */ /* 0x000fc800078e00ff */
[----:B0-----:R-:W-:Y:S05]  /*16e0*/  RET.REL.NODEC R2 `(_occa_StockHamDITCommon_0) ;  /* 0xffffffe802447950 */ /* 0x001fea0003c3ffff */
.L_x_19:
[----:B------:R-:W-:-:S00]  /*16f0*/  BRA `(.L_x_19) ;  /* 0xfffffffc00fc7947 */ /* 0x000fc0000383ffff */
[----:B------:R-:W-:-:S00]  /*1700*/  NOP ;  /* 0x0000000000007918 */ /* 0x000fc00000000000 */
[----:B------:R-:W-:-:S00]  /*1710*/  NOP ;  /* 0x0000000000007918 */ /* 0x000fc00000000000 */
[----:B------:R-:W-:-:S00]  /*1720*/  NOP ;  /* 0x0000000000007918 */ /* 0x000fc00000000000 */
[----:B------:R-:W-:-:S00]  /*1730*/  NOP ;  /* 0x0000000000007918 */ /* 0x000fc00000000000 */
[----:B------:R-:W-:-:S00]  /*1740*/  NOP ;  /* 0x0000000000007918 */ /* 0x000fc00000000000 */
[----:B------:R-:W-:-:S00]  /*1750*/  NOP ;  /* 0x0000000000007918 */ /* 0x000fc00000000000 */
[----:B------:R-:W-:-:S00]  /*1760*/  NOP ;  /* 0x0000000000007918 */ /* 0x000fc00000000000 */
[----:B------:R-:W-:-:S00]  /*1770*/  NOP ;  /* 0x0000000000007918 */ /* 0x000fc00000000000 */
.L_x_57:


//--------------------- .text._occa_Overlap_Common_0 --------------------------
	.section	.text._occa_Overlap_Common_0,"ax",@progbits
	.align	128
        .global         _occa_Overlap_Common_0
        .type           _occa_Overlap_Common_0,@function
        .size           _occa_Overlap_Common_0,(.L_x_61 - _occa_Overlap_Common_0)
        .other          _occa_Overlap_Common_0,@"STO_CUDA_ENTRY STV_DEFAULT"
_occa_Overlap_Common_0:
.text._occa_Overlap_Common_0:
[----:B------:R-:W-:Y:S01]  /*0000*/  LDC R1, c[0x0][0x37c] ;  /* 0x0000df00ff017b82 */ /* 0x000fe20000000800 */
[----:B------:R-:W0:Y:S07]  /*0010*/  S2R R7, SR_TID.X ;  /* 0x0000000000077919 */ /* 0x000e2e0000002100 */
[----:B------:R-:W1:Y:S01]  /*0020*/  S2UR UR4, SR_CTAID.X ;  /* 0x00000000000479c3 */ /* 0x000e620000002500 */
[----:B------:R-:W2:Y:S01]  /*0030*/  LDCU.64 UR6, c[0x0][0x390] ;  /* 0x00007200ff0677ac */ /* 0x000ea20008000a00 */
[----:B------:R-:W-:Y:S01]  /*0040*/  UMOV UR5, 0xffffffff ;  /* 0xffffffff00057882 */ /* 0x000fe20000000000 */
[----:B------:R-:W3:Y:S05]  /*0050*/  LDCU UR8, c[0x0][0x38c] ;  /* 0x00007180ff0877ac */ /* 0x000eea0008000800 */
[----:B------:R-:W4:Y:S01]  /*0060*/  LDC.64 R2, c[0x0][0x380] ;  /* 0x0000e000ff027b82 */ /* 0x000f220000000a00 */
[----:B--2---:R-:W-:-:S02]  /*0070*/  USHF.L.U32 UR5, UR5, UR6, URZ ;  /* 0x0000000605057299 */ /* 0x004fc400080006ff */
[----:B-1----:R-:W-:-:S06]  /*0080*/  USHF.L.U32 UR4, UR4, 0xa, URZ ;  /* 0x0000000a04047899 */ /* 0x002fcc00080006ff */
[----:B0-----:R-:W-:-:S04]  /*0090*/  LOP3.LUT R7, R7, UR4, RZ, 0xfc, !PT ;  /* 0x0000000407077c12 */ /* 0x001fc8000f8efcff */
[----:B------:R-:W-:Y:S02]  /*00a0*/  SHF.R.U32.HI R0, RZ, UR6, R7 ;  /* 0x00000006ff007c19 */ /* 0x000fe40008011607 */
[----:B------:R-:W-:Y:S01]  /*00b0*/  LOP3.LUT R5, R7, UR5, RZ, 0x30, !PT ;  /* 0x0000000507057c12 */ /* 0x000fe2000f8e30ff */
[----:B------:R-:W0:Y:S04]  /*00c0*/  LDCU.64 UR4, c[0x0][0x358] ;  /* 0x00006b00ff0477ac */ /* 0x000e280008000a00 */
[----:B------:R-:W-:-:S05]  /*00d0*/  IMAD R0, R0, UR7, R5 ;  /* 0x0000000700007c24 */ /* 0x000fca000f8e0205 */
[----:B---3--:R-:W-:-:S04]  /*00e0*/  ISETP.GE.U32.AND P0, PT, R0, UR8, PT ;  /* 0x0000000800007c0c */ /* 0x008fc8000bf06070 */
[----:B------:R-:W-:-:S05]  /*00f0*/  SEL R5, R0, RZ, !P0 ;  /* 0x000000ff00057207 */ /* 0x000fca0004000000 */
[----:B----4-:R-:W-:Y:S02]  /*0100*/  IMAD.WIDE.U32 R2, R5, 0x4, R2 ;  /* 0x0000000405027825 */ /* 0x010fe400078e0002 */
[----:B------:R-:W1:Y:S04]  /*0110*/  LDC.64 R4, c[0x0][0x398] ;  /* 0x0000e600ff047b82 */ /* 0x000e680000000a00 */
[----:B0-----:R-:W2:Y:S01]  /*0120*/  LDG.E R3, desc[UR4][R2.64] ;  /* 0x0000000402037981 */ /* 0x001ea2000c1e1900 */
[----:B-1----:R-:W-:-:S05]  /*0130*/  IMAD.WIDE.U32 R4, R7, 0x4, R4 ;  /* 0x0000000407047825 */ /* 0x002fca00078e0004 */
[----:B--2---:R-:W-:Y:S01]  /*0140*/  STG.E desc[UR4][R4.64], R3 ;  /* 0x0000000304007986 */ /* 0x004fe2000c101904 */
[----:B------:R-:W-:Y:S05]  /*0150*/  EXIT ;  /* 0x000000000000794d */ /* 0x000fea0003800000 */
.L_x_20:
        /* <DEDUP_REMOVED lines=10> */
.L_x_61:


//--------------------- .text._occa_toPower_0     --------------------------
	.section	.text._occa_toPower_0,"ax",@progbits
	.align	128
        .global         _occa_toPower_0
        .type           _occa_toPower_0,@function
        .size           _occa_toPower_0,(.L_x_58 - _occa_toPower_0)
        .other          _occa_toPower_0,@"STO_CUDA_ENTRY STV_DEFAULT"
_occa_toPower_0:
.text._occa_toPower_0:
[----:B------:R-:W-:Y:S01]  /*0000*/  LDC R1, c[0x0][0x37c] ;  /* 0x0000df00ff017b82 */ /* 0x000fe20000000800 */
[----:B------:R-:W0:Y:S07]  /*0010*/  S2R R2, SR_TID.X ;  /* 0x0000000000027919 */ /* 0x000e2e0000002100 */
[----:B------:R-:W1:Y:S01]  /*0020*/  S2UR UR4, SR_CTAID.X ;  /* 0x00000000000479c3 */ /* 0x000e620000002500 */
[----:B------:R-:W2:Y:S01]  /*0030*/  LDCU UR7, c[0x0][0x394] ;  /* 0x00007280ff0777ac */ /* 0x000ea20008000800 */
[----:B------:R-:W-:Y:S01]  /*0040*/  UMOV UR5, 0xffffffff ;  /* 0xffffffff00057882 */ /* 0x000fe20000000000 */
[----:B------:R-:W3:Y:S05]  /*0050*/  LDCU.64 UR8, c[0x0][0x358] ;  /* 0x00006b00ff0877ac */ /* 0x000eea0008000a00 */
[----:B------:R-:W4:Y:S01]  /*0060*/  LDC.64 R4, c[0x0][0x380] ;  /* 0x0000e000ff047b82 */ /* 0x000f220000000a00 */
[----:B--2---:R-:W-:-:S04]  /*0070*/  UIADD3 UR6, UPT, UPT, UR7, -0x1, URZ ;  /* 0xffffffff07067890 */ /* 0x004fc8000fffe0ff */
[----:B------:R-:W-:Y:S02]  /*0080*/  USHF.L.U32 UR5, UR5, UR6, URZ ;  /* 0x0000000605057299 */ /* 0x000fe400080006ff */
[----:B-1----:R-:W-:-:S06]  /*0090*/  USHF.L.U32 UR4, UR4, 0x8, URZ ;  /* 0x0000000804047899 */ /* 0x002fcc00080006ff */
[----:B0-----:R-:W-:-:S04]  /*00a0*/  LOP3.LUT R2, R2, UR4, RZ, 0xfc, !PT ;  /* 0x0000000402027c12 */ /* 0x001fc8000f8efcff */
[----:B------:R-:W-:Y:S02]  /*00b0*/  SHF.R.U32.HI R0, RZ, UR6, R2 ;  /* 0x00000006ff007c19 */ /* 0x000fe40008011602 */
[----:B------:R-:W-:Y:S02]  /*00c0*/  LOP3.LUT R3, R2, UR5, RZ, 0x30, !PT ;  /* 0x0000000502037c12 */ /* 0x000fe4000f8e30ff */
[----:B------:R-:W-:-:S04]  /*00d0*/  SHF.L.U32 R0, R0, UR7, RZ ;  /* 0x0000000700007c19 */ /* 0x000fc800080006ff */
[----:B------:R-:W-:-:S05]  /*00e0*/  IADD3 R3, PT, PT, R0, R3, RZ ;  /* 0x0000000300037210 */ /* 0x000fca0007ffe0ff */
[----:B----4-:R-:W-:-:S05]  /*00f0*/  IMAD.WIDE.U32 R4, R3, 0x8, R4 ;  /* 0x0000000803047825 */ /* 0x010fca00078e0004 */
[----:B---3--:R-:W2:Y:S04]  /*0100*/  LDG.E R3, desc[UR8][R4.64+0x4] ;  /* 0x0000040804037981 */ /* 0x008ea8000c1e1900 */
[----:B------:R-:W3:Y:S01]  /*0110*/  LDG.E R0, desc[UR8][R4.64] ;  /* 0x0000000804007981 */ /* 0x000ee2000c1e1900 */
[----:B------:R-:W-:Y:S01]  /*0120*/  BSSY.RECONVERGENT B0, `(.L_x_21) ;  /* 0x000000f000007945 */ /* 0x000fe20003800200 */
[----:B--2---:R-:W-:-:S04]  /*0130*/  FMUL R3, R3, R3 ;  /* 0x0000000303037220 */ /* 0x004fc80000400000 */
[----:B---3--:R-:W-:-:S04]  /*0140*/  FFMA R0, R0, R0, R3 ;  /* 0x0000000000007223 */ /* 0x008fc80000000003 */
[----:B------:R0:W1:Y:S01]  /*0150*/  MUFU.RSQ R3, R0 ;  /* 0x0000000000037308 */ /* 0x0000620000001400 */
[----:B------:R-:W-:-:S04]  /*0160*/  IADD3 R6, PT, PT, R0, -0xd000000, RZ ;  /* 0xf300000000067810 */ /* 0x000fc80007ffe0ff */
[----:B------:R-:W-:-:S13]  /*0170*/  ISETP.GT.U32.AND P0, PT, R6, 0x727fffff, PT ;  /* 0x727fffff0600780c */ /* 0x000fda0003f04070 */
[----:B01----:R-:W-:Y:S05]  /*0180*/  @!P0 BRA `(.L_x_22) ;  /* 0x0000000000108947 */ /* 0x003fea0003800000 */
[----:B------:R-:W-:-:S07]  /*0190*/  MOV R8, 0x1b0 ;  /* 0x000001b000087802 */ /* 0x000fce0000000f00 */
[----:B------:R-:W-:Y:S05]  /*01a0*/  CALL.REL.NOINC `($__internal_1_$__cuda_sm20_sqrt_rn_f32_slowpath) ;  /* 0x00000000002c7944 */ /* 0x000fea0003c00000 */
[----:B------:R-:W-:Y:S01]  /*01b0*/  MOV R7, R3 ;  /* 0x0000000300077202 */ /* 0x000fe20000000f00 */
[----:B------:R-:W-:Y:S06]  /*01c0*/  BRA `(.L_x_23) ;  /* 0x0000000000107947 */ /* 0x000fec0003800000 */
.L_x_22:
[----:B------:R-:W-:Y:S01]  /*01d0*/  FMUL.FTZ R7, R0, R3 ;  /* 0x0000000300077220 */ /* 0x000fe20000410000 */
[----:B------:R-:W-:-:S03]  /*01e0*/  FMUL.FTZ R3, R3, 0.5 ;  /* 0x3f00000003037820 */ /* 0x000fc60000410000 */
[----:B------:R-:W-:-:S04]  /*01f0*/  FFMA R0, -R7, R7, R0 ;  /* 0x0000000707007223 */ /* 0x000fc80000000100 */
[----:B------:R-:W-:-:S07]  /*0200*/  FFMA R7, R0, R3, R7 ;  /* 0x0000000300077223 */ /* 0x000fce0000000007 */
.L_x_23:
[----:B------:R-:W-:Y:S05]  /*0210*/  BSYNC.RECONVERGENT B0 ;  /* 0x0000000000007941 */ /* 0x000fea0003800200 */
.L_x_21:
[----:B------:R-:W0:Y:S02]  /*0220*/  LDC.64 R4, c[0x0][0x388] ;  /* 0x0000e200ff047b82 */ /* 0x000e240000000a00 */
[----:B0-----:R-:W-:-:S05]  /*0230*/  IMAD.WIDE.U32 R2, R2, 0x4, R4 ;  /* 0x0000000402027825 */ /* 0x001fca00078e0004 */
[----:B------:R-:W-:Y:S01]  /*0240*/  STG.E desc[UR8][R2.64], R7 ;  /* 0x0000000702007986 */ /* 0x000fe2000c101908 */
[----:B------:R-:W-:Y:S05]  /*0250*/  EXIT ;  /* 0x000000000000794d */ /* 0x000fea0003800000 */
        .weak           $__internal_1_$__cuda_sm20_sqrt_rn_f32_slowpath
        .type           $__internal_1_$__cuda_sm20_sqrt_rn_f32_slowpath,@function
        .size           $__internal_1_$__cuda_sm20_sqrt_rn_f32_slowpath,(.L_x_58 - $__internal_1_$__cuda_sm20_sqrt_rn_f32_slowpath)
$__internal_1_$__cuda_sm20_sqrt_rn_f32_slowpath:
[----:B------:R-:W-:-:S13]  /*0260*/  LOP3.LUT P0, RZ, R0, 0x7fffffff, RZ, 0xc0, !PT ;  /* 0x7fffffff00ff7812 */ /* 0x000fda000780c0ff */
[----:B------:R-:W-:Y:S01]  /*0270*/  @!P0 MOV R3, R0 ;  /* 0x0000000000038202 */ /* 0x000fe20000000f00 */
[----:B------:R-:W-:Y:S06]  /*0280*/  @!P0 BRA `(.L_x_24) ;  /* 0x0000000000408947 */ /* 0x000fec0003800000 */
[----:B------:R-:W-:-:S13]  /*0290*/  FSETP.GEU.FTZ.AND P0, PT, R0, RZ, PT ;  /* 0x000000ff0000720b */ /* 0x000fda0003f1e000 */
[----:B------:R-:W-:Y:S01]  /*02a0*/  @!P0 MOV R3, 0x7fffffff ;  /* 0x7fffffff00038802 */ /* 0x000fe20000000f00 */
[----:B------:R-:W-:Y:S06]  /*02b0*/  @!P0 BRA `(.L_x_24) ;  /* 0x0000000000348947 */ /* 0x000fec0003800000 */
[----:B------:R-:W-:-:S13]  /*02c0*/  FSETP.GTU.FTZ.AND P0, PT, |R0|, +INF , PT ;  /* 0x7f8000000000780b */ /* 0x000fda0003f1c200 */
[----:B------:R-:W-:Y:S01]  /*02d0*/  @P0 FADD.FTZ R3, R0, 1 ;  /* 0x3f80000000030421 */ /* 0x000fe20000010000 */
[----:B------:R-:W-:Y:S06]  /*02e0*/  @P0 BRA `(.L_x_24) ;  /* 0x0000000000280947 */ /* 0x000fec0003800000 */
[----:B------:R-:W-:-:S13]  /*02f0*/  FSETP.NEU.FTZ.AND P0, PT, |R0|, +INF , PT ;  /* 0x7f8000000000780b */ /* 0x000fda0003f1d200 */
[----:B------:R-:W-:-:S04]  /*0300*/  @P0 FFMA R4, R0, 1.84467440737095516160e+19, RZ ;  /* 0x5f80000000040823 */ /* 0x000fc800000000ff */
[----:B------:R-:W0:Y:S02]  /*0310*/  @P0 MUFU.RSQ R3, R4 ;  /* 0x0000000400030308 */ /* 0x000e240000001400 */
[----:B0-----:R-:W-:Y:S01]  /*0320*/  @P0 FMUL.FTZ R5, R4, R3 ;  /* 0x0000000304050220 */ /* 0x001fe20000410000 */
[----:B------:R-:W-:Y:S01]  /*0330*/  @P0 FMUL.FTZ R7, R3, 0.5 ;  /* 0x3f00000003070820 */ /* 0x000fe20000410000 */
[----:B------:R-:W-:Y:S02]  /*0340*/  @!P0 MOV R3, R0 ;  /* 0x0000000000038202 */ /* 0x000fe40000000f00 */
[----:B------:R-:W-:-:S04]  /*0350*/  @P0 FADD.FTZ R6, -R5, -RZ ;  /* 0x800000ff05060221 */ /* 0x000fc80000010100 */
[----:B------:R-:W-:-:S04]  /*0360*/  @P0 FFMA R6, R5, R6, R4 ;  /* 0x0000000605060223 */ /* 0x000fc80000000004 */
[----:B------:R-:W-:-:S04]  /*0370*/  @P0 FFMA R6, R6, R7, R5 ;  /* 0x0000000706060223 */ /* 0x000fc80000000005 */
[----:B------:R-:W-:-:S07]  /*0380*/  @P0 FMUL.FTZ R3, R6, 2.3283064365386962891e-10 ;  /* 0x2f80000006030820 */ /* 0x000fce0000410000 */
.L_x_24:
[----:B------:R-:W-:Y:S01]  /*0390*/  HFMA2 R5, -RZ, RZ, 0, 0 ;  /* 0x00000000ff057431 */ /* 0x000fe200000001ff */
[----:B------:R-:W-:-:S04]  /*03a0*/  MOV R4, R8 ;  /* 0x0000000800047202 */ /* 0x000fc80000000f00 */
[----:B------:R-:W-:Y:S05]  /*03b0*/  RET.REL.NODEC R4 `(_occa_toPower_0) ;  /* 0xfffffffc04107950 */ /* 0x000fea0003c3ffff */
.L_x_25:
        /* <DEDUP_REMOVED lines=12> */
.L_x_58:


//--------------------- .text._occa_Butterfly_0   --------------------------
	.section	.text._occa_Butterfly_0,"ax",@progbits
	.align	128
        .global         _occa_Butterfly_0
        .type           _occa_Butterfly_0,@function
        .size           _occa_Butterfly_0,(.L_x_59 - _occa_Butterfly_0)
        .other          _occa_Butterfly_0,@"STO_CUDA_ENTRY STV_DEFAULT"
_occa_Butterfly_0:
.text._occa_Butterfly_0:
[----:B------:R-:W0:Y:S08]  /*0000*/  LDC R1, c[0x0][0x37c] ;  /* 0x0000df00ff017b82 */ /* 0x000e300000000800 */
[----:B------:R-:W1:Y:S01]  /*0010*/  LDC.64 R2, c[0x0][0x388] ;  /* 0x0000e200ff027b82 */ /* 0x000e620000000a00 */
[----:B------:R-:W2:Y:S01]  /*0020*/  S2R R11, SR_TID.X ;  /* 0x00000000000b7919 */ /* 0x000ea20000002100 */
[----:B------:R-:W-:Y:S01]  /*0030*/  BSSY.RECONVERGENT B0, `(.L_x_26) ;  /* 0x0000041000007945 */ /* 0x000fe20003800200 */
[----:B0-----:R-:W-:-:S05]  /*0040*/  VIADD R1, R1, 0xffffffe0 ;  /* 0xffffffe001017836 */ /* 0x001fca0000000000 */
[----:B------:R-:W0:Y:S01]  /*0050*/  S2UR UR4, SR_CTAID.X ;  /* 0x00000000000479c3 */ /* 0x000e220000002500 */
[----:B-1----:R-:W-:Y:S01]  /*0060*/  IMAD.SHL.U32 R5, R3, 0x2, RZ ;  /* 0x0000000203057824 */ /* 0x002fe200078e00ff */
[----:B------:R-:W1:Y:S04]  /*0070*/  I2F.U32.RP R4, R3 ;  /* 0x0000000300047306 */ /* 0x000e680000209000 */
[-C--:B------:R-:W-:Y:S02]  /*0080*/  IABS R0, R5.reuse ;  /* 0x0000000500007213 */ /* 0x080fe40000000000 */
[----:B------:R-:W-:Y:S01]  /*0090*/  ISETP.NE.AND P4, PT, R5, RZ, PT ;  /* 0x000000ff0500720c */ /* 0x000fe20003f85270 */
[----:B0-----:R-:W-:Y:S01]  /*00a0*/  USHF.L.U32 UR4, UR4, 0x8, URZ ;  /* 0x0000000804047899 */ /* 0x001fe200080006ff */
[----:B------:R-:W0:Y:S08]  /*00b0*/  I2F.RP R10, R0 ;  /* 0x00000000000a7306 */ /* 0x000e300000209400 */
[----:B-1----:R-:W1:Y:S08]  /*00c0*/  MUFU.RCP R4, R4 ;  /* 0x0000000400047308 */ /* 0x002e700000001000 */
[----:B0-----:R-:W0:Y:S01]  /*00d0*/  MUFU.RCP R10, R10 ;  /* 0x0000000a000a7308 */ /* 0x001e220000001000 */
[----:B-1----:R-:W-:Y:S01]  /*00e0*/  VIADD R8, R4, 0xffffffe ;  /* 0x0ffffffe04087836 */ /* 0x002fe20000000000 */
[----:B------:R-:W-:-:S06]  /*00f0*/  IABS R4, R5 ;  /* 0x0000000500047213 */ /* 0x000fcc0000000000 */
[----:B------:R1:W3:Y:S01]  /*0100*/  F2I.FTZ.U32.TRUNC.NTZ R9, R8 ;  /* 0x0000000800097305 */ /* 0x0002e2000021f000 */
[----:B0-----:R-:W-:-:S07]  /*0110*/  VIADD R6, R10, 0xffffffe ;  /* 0x0ffffffe0a067836 */ /* 0x001fce0000000000 */
[----:B------:R0:W4:Y:S01]  /*0120*/  F2I.FTZ.U32.TRUNC.NTZ R7, R6 ;  /* 0x0000000600077305 */ /* 0x000122000021f000 */
[----:B-1----:R-:W-:Y:S02]  /*0130*/  IMAD.MOV.U32 R8, RZ, RZ, RZ ;  /* 0x000000ffff087224 */ /* 0x002fe400078e00ff */
[----:B---3--:R-:W-:Y:S02]  /*0140*/  IMAD.MOV R12, RZ, RZ, -R9 ;  /* 0x000000ffff0c7224 */ /* 0x008fe400078e0a09 */
[----:B0-----:R-:W-:Y:S02]  /*0150*/  IMAD.MOV.U32 R6, RZ, RZ, RZ ;  /* 0x000000ffff067224 */ /* 0x001fe400078e00ff */
[----:B------:R-:W-:Y:S02]  /*0160*/  IMAD R13, R12, R3, RZ ;  /* 0x000000030c0d7224 */ /* 0x000fe400078e02ff */
[----:B----4-:R-:W-:Y:S02]  /*0170*/  IMAD.MOV R15, RZ, RZ, -R7 ;  /* 0x000000ffff0f7224 */ /* 0x010fe400078e0a07 */
[----:B------:R-:W-:Y:S01]  /*0180*/  IMAD.HI.U32 R9, R9, R13, R8 ;  /* 0x0000000d09097227 */ /* 0x000fe200078e0008 */
[----:B------:R-:W-:-:S03]  /*0190*/  IABS R8, R2 ;  /* 0x0000000200087213 */ /* 0x000fc60000000000 */
[----:B------:R-:W-:-:S04]  /*01a0*/  IMAD R13, R15, R0, RZ ;  /* 0x000000000f0d7224 */ /* 0x000fc800078e02ff */
[----:B------:R-:W-:-:S04]  /*01b0*/  IMAD.HI.U32 R6, R7, R13, R6 ;  /* 0x0000000d07067227 */ /* 0x000fc800078e0006 */
[----:B------:R-:W-:Y:S01]  /*01c0*/  IMAD.MOV R7, RZ, RZ, -R4 ;  /* 0x000000ffff077224 */ /* 0x000fe200078e0a04 */
[----:B--2---:R-:W-:-:S03]  /*01d0*/  LOP3.LUT R4, R11, UR4, RZ, 0xfc, !PT ;  /* 0x000000040b047c12 */ /* 0x004fc6000f8efcff */
[----:B------:R-:W-:Y:S02]  /*01e0*/  IMAD.MOV.U32 R11, RZ, RZ, R7 ;  /* 0x000000ffff0b7224 */ /* 0x000fe400078e0007 */
[----:B------:R-:W-:-:S04]  /*01f0*/  IMAD.HI.U32 R7, R6, R8, RZ ;  /* 0x0000000806077227 */ /* 0x000fc800078e00ff */
[----:B------:R-:W-:-:S04]  /*0200*/  IMAD.HI.U32 R9, R9, R4, RZ ;  /* 0x0000000409097227 */ /* 0x000fc800078e00ff */
[----:B------:R-:W-:Y:S02]  /*0210*/  IMAD R11, R7, R11, R8 ;  /* 0x0000000b070b7224 */ /* 0x000fe400078e0208 */
[----:B------:R-:W-:-:S03]  /*0220*/  IMAD.MOV R9, RZ, RZ, -R9 ;  /* 0x000000ffff097224 */ /* 0x000fc600078e0a09 */
[----:B------:R-:W-:Y:S01]  /*0230*/  ISETP.GT.U32.AND P3, PT, R0, R11, PT ;  /* 0x0000000b0000720c */ /* 0x000fe20003f64070 */
[----:B------:R-:W-:Y:S01]  /*0240*/  IMAD R6, R3, R9, R4 ;  /* 0x0000000903067224 */ /* 0x000fe200078e0204 */
[----:B------:R-:W-:-:S04]  /*0250*/  I2FP.F32.S32 R9, R2 ;  /* 0x0000000200097245 */ /* 0x000fc80000201400 */
[----:B------:R-:W-:-:S07]  /*0260*/  ISETP.GE.U32.AND P1, PT, R6, R3, PT ;  /* 0x000000030600720c */ /* 0x000fce0003f26070 */
[----:B------:R-:W-:Y:S01]  /*0270*/  @!P3 IMAD.IADD R11, R11, 0x1, -R0 ;  /* 0x000000010b0bb824 */ /* 0x000fe200078e0a00 */
[----:B------:R-:W-:Y:S02]  /*0280*/  @!P3 IADD3 R7, PT, PT, R7, 0x1, RZ ;  /* 0x000000010707b810 */ /* 0x000fe40007ffe0ff */
[----:B------:R-:W-:Y:S02]  /*0290*/  ISETP.NE.U32.AND P3, PT, R3, RZ, PT ;  /* 0x000000ff0300720c */ /* 0x000fe40003f65070 */
[----:B------:R-:W-:Y:S01]  /*02a0*/  ISETP.GE.U32.AND P0, PT, R11, R0, PT ;  /* 0x000000000b00720c */ /* 0x000fe20003f06070 */
[----:B------:R-:W-:Y:S01]  /*02b0*/  @P1 IMAD.IADD R6, R6, 0x1, -R3 ;  /* 0x0000000106061824 */ /* 0x000fe200078e0a03 */
[----:B------:R-:W-:Y:S02]  /*02c0*/  LOP3.LUT R0, R5, R2, RZ, 0x3c, !PT ;  /* 0x0000000205007212 */ /* 0x000fe400078e3cff */
[----:B------:R-:W0:Y:S02]  /*02d0*/  MUFU.RCP R2, R9 ;  /* 0x0000000900027308 */ /* 0x000e240000001000 */
[----:B------:R-:W-:-:S02]  /*02e0*/  ISETP.GE.U32.AND P1, PT, R6, R3, PT ;  /* 0x000000030600720c */ /* 0x000fc40003f26070 */
[----:B------:R-:W-:-:S05]  /*02f0*/  ISETP.GE.AND P2, PT, R0, RZ, PT ;  /* 0x000000ff0000720c */ /* 0x000fca0003f46270 */
[----:B------:R-:W-:-:S06]  /*0300*/  @P0 VIADD R7, R7, 0x1 ;  /* 0x0000000107070836 */ /* 0x000fcc0000000000 */
[----:B------:R-:W-:Y:S01]  /*0310*/  @P1 IMAD.IADD R6, R6, 0x1, -R3 ;  /* 0x0000000106061824 */ /* 0x000fe200078e0a03 */
[----:B------:R-:W-:Y:S01]  /*0320*/  @!P3 LOP3.LUT R6, RZ, R3, RZ, 0x33, !PT ;  /* 0x00000003ff06b212 */ /* 0x000fe200078e33ff */
[----:B------:R-:W-:Y:S01]  /*0330*/  @!P2 IMAD.MOV R7, RZ, RZ, -R7 ;  /* 0x000000ffff07a224 */ /* 0x000fe200078e0a07 */
[----:B------:R-:W-:Y:S01]  /*0340*/  @!P4 LOP3.LUT R7, RZ, R5, RZ, 0x33, !PT ;  /* 0x00000005ff07c212 */ /* 0x000fe200078e33ff */
[----:B0-----:R-:W-:-:S04]  /*0350*/  FFMA R5, -R9, R2, 1 ;  /* 0x3f80000009057423 */ /* 0x001fc80000000102 */
[----:B------:R-:W-:Y:S02]  /*0360*/  IMAD R0, R6, R7, RZ ;  /* 0x0000000706007224 */ /* 0x000fe400078e02ff */
[----:B------:R-:W-:Y:S01]  /*0370*/  FFMA R7, R2, R5, R2 ;  /* 0x0000000502077223 */ /* 0x000fe20000000002 */
[----:B------:R-:W-:Y:S02]  /*0380*/  IMAD.MOV R5, RZ, RZ, -R3 ;  /* 0x000000ffff057224 */ /* 0x000fe400078e0a03 */
[----:B------:R-:W-:-:S03]  /*0390*/  I2FP.F32.S32 R0, R0 ;  /* 0x0000000000007245 */ /* 0x000fc60000201400 */
[----:B------:R-:W-:Y:S01]  /*03a0*/  LOP3.LUT R5, R4, R5, RZ, 0xc0, !PT ;  /* 0x0000000504057212 */ /* 0x000fe200078ec0ff */
[----:B------:R-:W0:Y:S01]  /*03b0*/  FCHK P0, R0, R9 ;  /* 0x0000000900007302 */ /* 0x000e220000000000 */
[----:B------:R-:W-:-:S03]  /*03c0*/  FFMA R2, R0, R7, RZ ;  /* 0x0000000700027223 */ /* 0x000fc600000000ff */
[----:B------:R-:W-:Y:S02]  /*03d0*/  IMAD.IADD R5, R4, 0x1, R5 ;  /* 0x0000000104057824 */ /* 0x000fe400078e0205 */
[----:B------:R-:W-:-:S04]  /*03e0*/  FFMA R3, -R9, R2, R0 ;  /* 0x0000000209037223 */ /* 0x000fc80000000100 */
[----:B------:R-:W-:Y:S01]  /*03f0*/  FFMA R4, R7, R3, R2 ;  /* 0x0000000307047223 */ /* 0x000fe20000000002 */
[----:B0-----:R-:W-:Y:S06]  /*0400*/  @!P0 BRA `(.L_x_27) ;  /* 0x00000000000c8947 */ /* 0x001fec0003800000 */
[----:B------:R-:W-:-:S07]  /*0410*/  MOV R2, 0x430 ;  /* 0x0000043000027802 */ /* 0x000fce0000000f00 */
[----:B------:R-:W-:Y:S05]  /*0420*/  CALL.REL.NOINC `($__internal_2_$__cuda_sm3x_div_rn_noftz_f32_slowpath) ;  /* 0x0000000800f87944 */ /* 0x000fea0003c00000 */
[----:B------:R-:W-:-:S07]  /*0430*/  IMAD.MOV.U32 R4, RZ, RZ, R0 ;  /* 0x000000ffff047224 */ /* 0x000fce00078e0000 */
.L_x_27:
[----:B------:R-:W-:Y:S05]  /*0440*/  BSYNC.RECONVERGENT B0 ;  /* 0x0000000000007941 */ /* 0x000fea0003800200 */
.L_x_26:
[----:B------:R-:W0:Y:S01]  /*0450*/  F2F.F64.F32 R2, R4 ;  /* 0x0000000400027310 */ /* 0x000e220000201800 */
[----:B------:R-:W-:Y:S01]  /*0460*/  UMOV UR4, 0x54442d18 ;  /* 0x54442d1800047882 */ /* 0x000fe20000000000 */
[----:B------:R-:W-:Y:S01]  /*0470*/  UMOV UR5, 0x401921fb ;  /* 0x401921fb00057882 */ /* 0x000fe20000000000 */
[----:B------:R-:W1:Y:S01]  /*0480*/  LDCU.64 UR6, c[0x0][0x358] ;  /* 0x00006b00ff0677ac */ /* 0x000e620008000a00 */
        /* <DEDUP_REMOVED lines=12> */
[----:B-1----:R-:W-:Y:S06]  /*0550*/  @!P0 BRA `(.L_x_29) ;  /* 0x0000000000dc8947 */ /* 0x002fec0003800000 */
        /* <DEDUP_REMOVED lines=11> */
.L_x_30:
        /* <DEDUP_REMOVED lines=44> */
.L_x_29:
[----:B------:R-:W-:Y:S05]  /*08d0*/  BSYNC.RECONVERGENT B0 ;  /* 0x0000000000007941 */ /* 0x000fea0003800200 */
.L_x_28:
        /* <DEDUP_REMOVED lines=23> */
[----:B------:R-:W-:Y:S01]  /*0a50*/  @!P0 MOV R11, RZ ;  /* 0x000000ff000b8202 */ /* 0x000fe20000000f00 */
[----:B------:R-:W-:Y:S06]  /*0a60*/  @!P0 BRA `(.L_x_32) ;  /* 0x0000000000cc8947 */ /* 0x000fec0003800000 */
[----:B------:R-:W-:Y:S01]  /*0a70*/  IMAD.SHL.U32 R2, R7, 0x100, RZ ;  /* 0x0000010007027824 */ /* 0x000fe200078e00ff */
[----:B------:R-:W0:Y:S01]  /*0a80*/  LDCU.64 UR8, c[0x4][URZ] ;  /* 0x01000000ff0877ac */ /* 0x000e220008000a00 */
[----:B------:R-:W-:Y:S02]  /*0a90*/  IMAD.MOV.U32 R6, RZ, RZ, RZ ;  /* 0x000000ffff067224 */ /* 0x000fe400078e00ff */
[----:B------:R-:W-:Y:S01]  /*0aa0*/  IMAD.MOV.U32 R0, RZ, RZ, R1 ;  /* 0x000000ffff007224 */ /* 0x000fe200078e0001 */
[----:B------:R-:W-:Y:S01]  /*0ab0*/  LOP3.LUT R15, R2, 0x80000000, RZ, 0xfc, !PT ;  /* 0x80000000020f7812 */ /* 0x000fe200078efcff */
[----:B------:R-:W-:Y:S01]  /*0ac0*/  UMOV UR5, URZ ;  /* 0x000000ff00057c82 */ /* 0x000fe20008000000 */
[----:B------:R-:W-:-:S05]  /*0ad0*/  UMOV UR4, URZ ;  /* 0x000000ff00047c82 */ /* 0x000fca0008000000 */
.L_x_33:
        /* <DEDUP_REMOVED lines=44> */
.L_x_32:
[----:B------:R-:W-:Y:S05]  /*0da0*/  BSYNC.RECONVERGENT B0 ;  /* 0x0000000000007941 */ /* 0x000fea0003800200 */
.L_x_31:
[----:B------:R-:W0:Y:S01]  /*0db0*/  LDC.64 R6, c[0x0][0x380] ;  /* 0x0000e000ff067b82 */ /* 0x000e220000000a00 */
[----:B------:R-:W1:Y:S02]  /*0dc0*/  LDCU UR4, c[0x0][0x38c] ;  /* 0x00007180ff0477ac */ /* 0x000e640008000800 */
[C---:B-1----:R-:W-:Y:S01]  /*0dd0*/  IADD3 R9, PT, PT, R5.reuse, UR4, RZ ;  /* 0x0000000405097c10 */ /* 0x042fe2000fffe0ff */
[----:B0-----:R-:W-:-:S04]  /*0de0*/  IMAD.WIDE.U32 R2, R5, 0x8, R6 ;  /* 0x0000000805027825 */ /* 0x001fc800078e0006 */
[----:B------:R-:W-:Y:S01]  /*0df0*/  IMAD.WIDE.U32 R4, R9, 0x8, R6 ;  /* 0x0000000809047825 */ /* 0x000fe200078e0006 */
[----:B------:R-:W2:Y:S04]  /*0e00*/  LDG.E R8, desc[UR6][R2.64] ;  /* 0x0000000602087981 */ /* 0x000ea8000c1e1900 */
[----:B------:R-:W3:Y:S04]  /*0e10*/  LDG.E R7, desc[UR6][R2.64+0x4] ;  /* 0x0000040602077981 */ /* 0x000ee8000c1e1900 */
[----:B------:R-:W3:Y:S04]  /*0e20*/  LDG.E R6, desc[UR6][R4.64+0x4] ;  /* 0x0000040604067981 */ /* 0x000ee8000c1e1900 */
[----:B------:R-:W2:Y:S01]  /*0e30*/  LDG.E R15, desc[UR6][R4.64] ;  /* 0x00000006040f7981 */ /* 0x000ea2000c1e1900 */
[----:B------:R-:W-:Y:S01]  /*0e40*/  LOP3.LUT R0, R11, 0x1, RZ, 0xc0, !PT ;  /* 0x000000010b007812 */ /* 0x000fe200078ec0ff */
[----:B------:R-:W-:-:S03]  /*0e50*/  FMUL R9, R10, R10 ;  /* 0x0000000a0a097220 */ /* 0x000fc60000400000 */
[----:B------:R-:W-:Y:S01]  /*0e60*/  ISETP.NE.U32.AND P0, PT, R0, 0x1, PT ;  /* 0x000000010000780c */ /* 0x000fe20003f05070 */
[----:B------:R-:W-:Y:S01]  /*0e70*/  FFMA R12, R9, R12, -0.0013887860113754868507 ;  /* 0xbab607ed090c7423 */ /* 0x000fe2000000000c */
[----:B------:R-:W-:Y:S02]  /*0e80*/  IMAD.MOV.U32 R0, RZ, RZ, 0x3d2aaabb ;  /* 0x3d2aaabbff007424 */ /* 0x000fe400078e00ff */
[----:B------:R-:W-:Y:S02]  /*0e90*/  IMAD.MOV.U32 R14, RZ, RZ, 0x3effffff ;  /* 0x3effffffff0e7424 */ /* 0x000fe400078e00ff */
[----:B------:R-:W-:Y:S02]  /*0ea0*/  FSEL R12, R12, -0.00019574658654164522886, !P0 ;  /* 0xb94d41530c0c7808 */ /* 0x000fe40004000000 */
[----:B------:R-:W-:Y:S02]  /*0eb0*/  FSEL R0, R0, 0.0083327032625675201416, !P0 ;  /* 0x3c0885e400007808 */ /* 0x000fe40004000000 */
[----:B------:R-:W-:-:S02]  /*0ec0*/  LOP3.LUT P1, RZ, R11, 0x2, RZ, 0xc0, !PT ;  /* 0x000000020bff7812 */ /* 0x000fc4000782c0ff */
[----:B------:R-:W-:Y:S01]  /*0ed0*/  FSEL R11, -R14, -0.16666662693023681641, !P0 ;  /* 0xbe2aaaa80e0b7808 */ /* 0x000fe20004000100 */
[----:B------:R-:W-:Y:S01]  /*0ee0*/  FFMA R12, R9, R12, R0 ;  /* 0x0000000c090c7223 */ /* 0x000fe20000000000 */
[----:B------:R-:W-:-:S03]  /*0ef0*/  FSEL R0, R10, 1, P0 ;  /* 0x3f8000000a007808 */ /* 0x000fc60000000000 */
[C---:B------:R-:W-:Y:S02]  /*0f00*/  FFMA R11, R9.reuse, R12, R11 ;  /* 0x0000000c090b7223 */ /* 0x040fe4000000000b */
[----:B------:R-:W-:-:S04]  /*0f10*/  FFMA R9, R9, R0, RZ ;  /* 0x0000000009097223 */ /* 0x000fc800000000ff */
[----:B------:R-:W-:-:S04]  /*0f20*/  FFMA R0, R9, R11, R0 ;  /* 0x0000000b09007223 */ /* 0x000fc80000000000 */
[----:B------:R-:W-:Y:S01]  /*0f30*/  @P1 FADD R0, RZ, -R0 ;  /* 0x80000000ff001221 */ /* 0x000fe20000000000 */
[----:B---3--:R-:W-:Y:S01]  /*0f40*/  FADD R10, R7, -R6 ;  /* 0x80000006070a7221 */ /* 0x008fe20000000000 */
[----:B--2---:R-:W-:-:S03]  /*0f50*/  FADD R9, R8, -R15 ;  /* 0x8000000f08097221 */ /* 0x004fc60000000000 */
[CC--:B------:R-:W-:Y:S01]  /*0f60*/  FMUL R12, R0.reuse, R10.reuse ;  /* 0x0000000a000c7220 */ /* 0x0c0fe20000400000 */
[-C--:B------:R-:W-:Y:S01]  /*0f70*/  FMUL R11, R0, R9.reuse ;  /* 0x00000009000b7220 */ /* 0x080fe20000400000 */
[----:B------:R-:W-:Y:S01]  /*0f80*/  FADD R15, R8, R15 ;  /* 0x0000000f080f7221 */ /* 0x000fe20000000000 */
[----:B------:R-:W-:Y:S01]  /*0f90*/  FADD R7, R7, R6 ;  /* 0x0000000607077221 */ /* 0x000fe20000000000 */
[C---:B------:R-:W-:Y:S01]  /*0fa0*/  FFMA R9, R13.reuse, R9, -R12 ;  /* 0x000000090d097223 */ /* 0x040fe2000000080c */
[----:B------:R-:W-:Y:S02]  /*0fb0*/  FFMA R11, R13, R10, R11 ;  /* 0x0000000a0d0b7223 */ /* 0x000fe4000000000b */
[----:B------:R-:W-:Y:S04]  /*0fc0*/  STG.E desc[UR6][R2.64], R15 ;  /* 0x0000000f02007986 */ /* 0x000fe8000c101906 */
[----:B------:R-:W-:Y:S04]  /*0fd0*/  STG.E desc[UR6][R2.64+0x4], R7 ;  /* 0x0000040702007986 */ /* 0x000fe8000c101906 */
[----:B------:R-:W-:Y:S04]  /*0fe0*/  STG.E desc[UR6][R4.64], R9 ;  /* 0x0000000904007986 */ /* 0x000fe8000c101906 */
[----:B------:R-:W-:Y:S01]  /*0ff0*/  STG.E desc[UR6][R4.64+0x4], R11 ;  /* 0x0000040b04007986 */ /* 0x000fe2000c101906 */
[----:B------:R-:W-:Y:S05]  /*1000*/  EXIT ;  /* 0x000000000000794d */ /* 0x000fea0003800000 */
        .weak           $__internal_2_$__cuda_sm3x_div_rn_noftz_f32_slowpath
        .type           $__internal_2_$__cuda_sm3x_div_rn_noftz_f32_slowpath,@function
        .size           $__internal_2_$__cuda_sm3x_div_rn_noftz_f32_slowpath,(.L_x_59 - $__internal_2_$__cuda_sm3x_div_rn_noftz_f32_slowpath)
$__internal_2_$__cuda_sm3x_div_rn_noftz_f32_slowpath:
[----:B------:R-:W-:Y:S01]  /*1010*/  SHF.R.U32.HI R4, RZ, 0x17, R9 ;  /* 0x00000017ff047819 */ /* 0x000fe20000011609 */
[----:B------:R-:W-:Y:S01]  /*1020*/  BSSY.RECONVERGENT B1, `(.L_x_34) ;  /* 0x0000064000017945 */ /* 0x000fe20003800200 */
[--C-:B------:R-:W-:Y:S01]  /*1030*/  SHF.R.U32.HI R3, RZ, 0x17, R0.reuse ;  /* 0x00000017ff037819 */ /* 0x100fe20000011600 */
[----:B------:R-:W-:Y:S01]  /*1040*/  IMAD.MOV.U32 R6, RZ, RZ, R0 ;  /* 0x000000ffff067224 */ /* 0x000fe200078e0000 */
[----:B------:R-:W-:Y:S02]  /*1050*/  LOP3.LUT R4, R4, 0xff, RZ, 0xc0, !PT ;  /* 0x000000ff04047812 */ /* 0x000fe400078ec0ff */
[----:B------:R-:W-:-:S03]  /*1060*/  LOP3.LUT R10, R3, 0xff, RZ, 0xc0, !PT ;  /* 0x000000ff030a7812 */ /* 0x000fc600078ec0ff */
[----:B------:R-:W-:Y:S02]  /*1070*/  VIADD R8, R4, 0xffffffff ;  /* 0xffffffff04087836 */ /* 0x000fe40000000000 */
[----:B------:R-:W-:-:S03]  /*1080*/  VIADD R11, R10, 0xffffffff ;  /* 0xffffffff0a0b7836 */ /* 0x000fc60000000000 */
[----:B------:R-:W-:-:S04]  /*1090*/  ISETP.GT.U32.AND P0, PT, R8, 0xfd, PT ;  /* 0x000000fd0800780c */ /* 0x000fc80003f04070 */
[----:B------:R-:W-:-:S13]  /*10a0*/  ISETP.GT.U32.OR P0, PT, R11, 0xfd, P0 ;  /* 0x000000fd0b00780c */ /* 0x000fda0000704470 */
[----:B------:R-:W-:Y:S01]  /*10b0*/  @!P0 IMAD.MOV.U32 R7, RZ, RZ, RZ ;  /* 0x000000ffff078224 */ /* 0x000fe200078e00ff */
[----:B------:R-:W-:Y:S06]  /*10c0*/  @!P0 BRA `(.L_x_35) ;  /* 0x0000000000608947 */ /* 0x000fec0003800000 */
[----:B------:R-:W-:Y:S01]  /*10d0*/  FSETP.GTU.FTZ.AND P0, PT, |R0|, +INF , PT ;  /* 0x7f8000000000780b */ /* 0x000fe20003f1c200 */
[----:B------:R-:W-:Y:S01]  /*10e0*/  IMAD.MOV.U32 R3, RZ, RZ, R9 ;  /* 0x000000ffff037224 */ /* 0x000fe200078e0009 */
        /* <DEDUP_REMOVED lines=22> */
.L_x_35:
[----:B------:R-:W-:Y:S01]  /*1250*/  LEA R0, R4, 0xc0800000, 0x17 ;  /* 0xc080000004007811 */ /* 0x000fe200078eb8ff */
[----:B------:R-:W-:Y:S01]  /*1260*/  VIADD R3, R10, 0xffffff81 ;  /* 0xffffff810a037836 */ /* 0x000fe20000000000 */
[----:B------:R-:W-:Y:S02]  /*1270*/  BSSY.RECONVERGENT B2, `(.L_x_40) ;  /* 0x0000035000027945 */ /* 0x000fe40003800200 */
[----:B------:R-:W-:Y:S01]  /*1280*/  IADD3 R9, PT, PT, -R0, R9, RZ ;  /* 0x0000000900097210 */ /* 0x000fe20007ffe1ff */
[C---:B------:R-:W-:Y:S01]  /*1290*/  IMAD R0, R3.reuse, -0x800000, R6 ;  /* 0xff80000003007824 */ /* 0x040fe200078e0206 */
[----:B------:R-:W-:Y:S02]  /*12a0*/  IADD3 R4, PT, PT, R3, 0x7f, -R4 ;  /* 0x0000007f03047810 */ /* 0x000fe40007ffe804 */
[----:B------:R-:W0:Y:S01]  /*12b0*/  MUFU.RCP R8, R9 ;  /* 0x0000000900087308 */ /* 0x000e220000001000 */
[----:B------:R-:W-:Y:S02]  /*12c0*/  FADD.FTZ R11, -R9, -RZ ;  /* 0x800000ff090b7221 */ /* 0x000fe40000010100 */
[----:B------:R-:W-:-:S02]  /*12d0*/  IMAD.IADD R4, R4, 0x1, R7 ;  /* 0x0000000104047824 */ /* 0x000fc400078e0207 */
[----:B0-----:R-:W-:-:S04]  /*12e0*/  FFMA R13, R8, R11, 1 ;  /* 0x3f800000080d7423 */ /* 0x001fc8000000000b */
        /* <DEDUP_REMOVED lines=19> */
[-CC-:B------:R-:W-:Y:S01]  /*1420*/  FFMA.RZ R3, R15, R11.reuse, R8.reuse ;  /* 0x0000000b0f037223 */ /* 0x180fe2000000c008 */
[----:B------:R-:W-:Y:S02]  /*1430*/  VIADD R7, R9, 0x20 ;  /* 0x0000002009077836 */ /* 0x000fe40000000000 */
[-CC-:B------:R-:W-:Y:S01]  /*1440*/  FFMA.RM R4, R15, R11.reuse, R8.reuse ;  /* 0x0000000b0f047223 */ /* 0x180fe20000004008 */
[----:B------:R-:W-:Y:S02]  /*1450*/  ISETP.NE.AND P2, PT, R9, RZ, PT ;  /* 0x000000ff0900720c */ /* 0x000fe40003f45270 */
        /* <DEDUP_REMOVED lines=18> */
.L_x_42:
[----:B------:R-:W-:-:S04]  /*1580*/  LOP3.LUT R0, R0, 0x80000000, RZ, 0xc0, !PT ;  /* 0x8000000000007812 */ /* 0x000fc800078ec0ff */
[----:B------:R-:W-:Y:S01]  /*1590*/  LOP3.LUT R0, R0, 0x7f800000, RZ, 0xfc, !PT ;  /* 0x7f80000000007812 */ /* 0x000fe200078efcff */
[----:B------:R-:W-:Y:S06]  /*15a0*/  BRA `(.L_x_43) ;  /* 0x0000000000047947 */ /* 0x000fec0003800000 */
.L_x_41:
[----:B------:R-:W-:-:S07]  /*15b0*/  IMAD R0, R4, 0x800000, R0 ;  /* 0x0080000004007824 */ /* 0x000fce00078e0200 */
.L_x_43:
[----:B------:R-:W-:Y:S05]  /*15c0*/  BSYNC.RECONVERGENT B2 ;  /* 0x0000000000027941 */ /* 0x000fea0003800200 */
.L_x_40:
[----:B------:R-:W-:Y:S05]  /*15d0*/  BRA `(.L_x_44) ;  /* 0x0000000000207947 */ /* 0x000fea0003800000 */
.L_x_39:
[----:B------:R-:W-:-:S04]  /*15e0*/  LOP3.LUT R0, R9, 0x80000000, R6, 0x48, !PT ;  /* 0x8000000009007812 */ /* 0x000fc800078e4806 */
[----:B------:R-:W-:Y:S01]  /*15f0*/  LOP3.LUT R0, R0, 0x7f800000, RZ, 0xfc, !PT ;  /* 0x7f80000000007812 */ /* 0x000fe200078efcff */
[----:B------:R-:W-:Y:S06]  /*1600*/  BRA `(.L_x_44) ;  /* 0x0000000000147947 */ /* 0x000fec0003800000 */
.L_x_38:
[----:B------:R-:W-:Y:S01]  /*1610*/  LOP3.LUT R0, R9, 0x80000000, R6, 0x48, !PT ;  /* 0x8000000009007812 */ /* 0x000fe200078e4806 */
[----:B------:R-:W-:Y:S06]  /*1620*/  BRA `(.L_x_44) ;  /* 0x00000000000c7947 */ /* 0x000fec0003800000 */
.L_x_37:
[----:B------:R-:W0:Y:S01]  /*1630*/  MUFU.RSQ R0, -QNAN ;  /* 0xffc0000000007908 */ /* 0x000e220000001400 */
[----:B------:R-:W-:Y:S05]  /*1640*/  BRA `(.L_x_44) ;  /* 0x0000000000047947 */ /* 0x000fea0003800000 */
.L_x_36:
[----:B------:R-:W-:-:S07]  /*1650*/  FADD.FTZ R0, R0, R3 ;  /* 0x0000000300007221 */ /* 0x000fce0000010000 */
.L_x_44:
[----:B------:R-:W-:Y:S05]  /*1660*/  BSYNC.RECONVERGENT B1 ;  /* 0x0000000000017941 */ /* 0x000fea0003800200 */
.L_x_34:
[----:B------:R-:W-:-:S04]  /*1670*/  IMAD.MOV.U32 R3, RZ, RZ, 0x0 ;  /* 0x00000000ff037424 */ /* 0x000fc800078e00ff */
[----:B0-----:R-:W-:Y:S05]  /*1680*/  RET.REL.NODEC R2 `(_occa_Butterfly_0) ;  /* 0xffffffe8025c7950 */ /* 0x001fea0003c3ffff */
.L_x_45:
        /* <DEDUP_REMOVED lines=15> */
.L_x_59:


//--------------------- .text._occa_bitReverse_temp_0 --------------------------
	.section	.text._occa_bitReverse_temp_0,"ax",@progbits
	.align	128
        .global         _occa_bitReverse_temp_0
        .type           _occa_bitReverse_temp_0,@function
        .size           _occa_bitReverse_temp_0,(.L_x_64 - _occa_bitReverse_temp_0)
        .other          _occa_bitReverse_temp_0,@"STO_CUDA_ENTRY STV_DEFAULT"
_occa_bitReverse_temp_0:
.text._occa_bitReverse_temp_0:
[----:B------:R-:W-:Y:S01]  /*0000*/  LDC R1, c[0x0][0x37c] ;  /* 0x0000df00ff017b82 */ /* 0x000fe20000000800 */
[----:B------:R-:W0:Y:S01]  /*0010*/  LDCU UR8, c[0x0][0x394] ;  /* 0x00007280ff0877ac */ /* 0x000e220008000800 */
[----:B------:R-:W1:Y:S06]  /*0020*/  S2R R4, SR_TID.X ;  /* 0x0000000000047919 */ /* 0x000e6c0000002100 */
[----:B------:R-:W2:Y:S01]  /*0030*/  S2UR UR4, SR_CTAID.X ;  /* 0x00000000000479c3 */ /* 0x000ea20000002500 */
[----:B------:R-:W-:Y:S01]  /*0040*/  IMAD.MOV.U32 R8, RZ, RZ, RZ ;  /* 0x000000ffff087224 */ /* 0x000fe200078e00ff */
[----:B------:R-:W3:Y:S01]  /*0050*/  LDCU UR5, c[0x0][0x398] ;  /* 0x00007300ff0577ac */ /* 0x000ee20008000800 */
[----:B------:R-:W4:Y:S01]  /*0060*/  LDCU.64 UR6, c[0x0][0x358] ;  /* 0x00006b00ff0677ac */ /* 0x000f220008000a00 */
[----:B0-----:R-:W0:Y:S01]  /*0070*/  I2F.U32.RP R0, UR8 ;  /* 0x0000000800007d06 */ /* 0x001e220008209000 */
[----:B------:R-:W-:Y:S01]  /*0080*/  ISETP.NE.U32.AND P1, PT, RZ, UR8, PT ;  /* 0x00000008ff007c0c */ /* 0x000fe2000bf25070 */
[----:B---3--:R-:W-:-:S02]  /*0090*/  UISETP.GE.AND UP0, UPT, UR5, 0x1, UPT ;  /* 0x000000010500788c */ /* 0x008fc4000bf06270 */
[----:B--2---:R-:W-:-:S04]  /*00a0*/  USHF.L.U32 UR4, UR4, 0x8, URZ ;  /* 0x0000000804047899 */ /* 0x004fc800080006ff */
[----:B0-----:R-:W0:Y:S02]  /*00b0*/  MUFU.RCP R0, R0 ;  /* 0x0000000000007308 */ /* 0x001e240000001000 */
[----:B0-----:R-:W-:Y:S01]  /*00c0*/  VIADD R2, R0, 0xffffffe ;  /* 0x0ffffffe00027836 */ /* 0x001fe20000000000 */
[----:B-1----:R-:W-:-:S05]  /*00d0*/  LOP3.LUT R0, R4, UR4, RZ, 0xfc, !PT ;  /* 0x0000000404007c12 */ /* 0x002fca000f8efcff */
[----:B------:R0:W1:Y:S02]  /*00e0*/  F2I.FTZ.U32.TRUNC.NTZ R3, R2 ;  /* 0x0000000200037305 */ /* 0x000064000021f000 */
[----:B0-----:R-:W-:Y:S02]  /*00f0*/  IMAD.MOV.U32 R2, RZ, RZ, RZ ;  /* 0x000000ffff027224 */ /* 0x001fe400078e00ff */
[----:B-1----:R-:W-:-:S04]  /*0100*/  IMAD.MOV R5, RZ, RZ, -R3 ;  /* 0x000000ffff057224 */ /* 0x002fc800078e0a03 */
[----:B------:R-:W-:-:S04]  /*0110*/  IMAD R5, R5, UR8, RZ ;  /* 0x0000000805057c24 */ /* 0x000fc8000f8e02ff */
[----:B------:R-:W-:-:S06]  /*0120*/  IMAD.HI.U32 R3, R3, R5, R2 ;  /* 0x0000000503037227 */ /* 0x000fcc00078e0002 */
[----:B------:R-:W-:-:S04]  /*0130*/  IMAD.HI.U32 R3, R3, R0, RZ ;  /* 0x0000000003037227 */ /* 0x000fc800078e00ff */
[----:B------:R-:W-:-:S04]  /*0140*/  IMAD.MOV R3, RZ, RZ, -R3 ;  /* 0x000000ffff037224 */ /* 0x000fc800078e0a03 */
[----:B------:R-:W-:-:S05]  /*0150*/  IMAD R3, R3, UR8, R0 ;  /* 0x0000000803037c24 */ /* 0x000fca000f8e0200 */
[----:B------:R-:W-:-:S13]  /*0160*/  ISETP.GE.U32.AND P0, PT, R3, UR8, PT ;  /* 0x0000000803007c0c */ /* 0x000fda000bf06070 */
[----:B------:R-:W-:-:S05]  /*0170*/  @P0 VIADD R3, R3, -UR8 ;  /* 0x8000000803030c36 */ /* 0x000fca0008000000 */
[----:B------:R-:W-:-:S13]  /*0180*/  ISETP.GE.U32.AND P0, PT, R3, UR8, PT ;  /* 0x0000000803007c0c */ /* 0x000fda000bf06070 */
[----:B------:R-:W-:Y:S01]  /*0190*/  @P0 VIADD R3, R3, -UR8 ;  /* 0x8000000803030c36 */ /* 0x000fe20008000000 */
[----:B------:R-:W-:Y:S01]  /*01a0*/  @!P1 LOP3.LUT R3, RZ, UR8, RZ, 0x33, !PT ;  /* 0x00000008ff039c12 */ /* 0x000fe2000f8e33ff */
[----:B----4-:R-:W-:Y:S06]  /*01b0*/  BRA.U !UP0, `(.L_x_46) ;  /* 0x0000000508cc7547 */ /* 0x010fec000b800000 */
[----:B------:R-:W-:Y:S01]  /*01c0*/  UISETP.GE.U32.AND UP0, UPT, UR5, 0x4, UPT ;  /* 0x000000040500788c */ /* 0x000fe2000bf06070 */
[----:B------:R-:W-:Y:S01]  /*01d0*/  IMAD.MOV.U32 R8, RZ, RZ, RZ ;  /* 0x000000ffff087224 */ /* 0x000fe200078e00ff */
[----:B------:R-:W-:Y:S01]  /*01e0*/  ULOP3.LUT UR4, UR5, 0x3, URZ, 0xc0, !UPT ;  /* 0x0000000305047892 */ /* 0x000fe2000f8ec0ff */
[----:B------:R-:W-:-:S06]  /*01f0*/  IMAD.MOV.U32 R2, RZ, RZ, R3 ;  /* 0x000000ffff027224 */ /* 0x000fcc00078e0003 */
[----:B------:R-:W-:Y:S05]  /*0200*/  BRA.U !UP0, `(.L_x_47) ;  /* 0x0000000508947547 */ /* 0x000fea000b800000 */
[----:B------:R-:W-:Y:S01]  /*0210*/  ULOP3.LUT UR5, UR5, 0x7ffffffc, URZ, 0xc0, !UPT ;  /* 0x7ffffffc05057892 */ /* 0x000fe2000f8ec0ff */
[----:B------:R-:W-:Y:S02]  /*0220*/  IMAD.MOV.U32 R8, RZ, RZ, RZ ;  /* 0x000000ffff087224 */ /* 0x000fe400078e00ff */
[----:B------:R-:W-:Y:S01]  /*0230*/  IMAD.MOV.U32 R2, RZ, RZ, R3 ;  /* 0x000000ffff027224 */ /* 0x000fe200078e0003 */
[----:B------:R-:W-:-:S04]  /*0240*/  UIADD3 UR5, UPT, UPT, -UR5, URZ, URZ ;  /* 0x000000ff05057290 */ /* 0x000fc8000fffe1ff */
[----:B------:R-:W-:-:S09]  /*0250*/  UISETP.GE.AND UP0, UPT, UR5, URZ, UPT ;  /* 0x000000ff0500728c */ /* 0x000fd2000bf06270 */
[----:B------:R-:W-:Y:S05]  /*0260*/  BRA.U UP0, `(.L_x_48) ;  /* 0x0000000500447547 */ /* 0x000fea000b800000 */
[----:B------:R-:W-:Y:S02]  /*0270*/  UIADD3 UR8, UPT, UPT, -UR5, URZ, URZ ;  /* 0x000000ff05087290 */ /* 0x000fe4000fffe1ff */
[----:B------:R-:W-:Y:S02]  /*0280*/  UPLOP3.LUT UP0, UPT, UPT, UPT, UPT, 0x80, 0x8 ;  /* 0x000000000008789c */ /* 0x000fe40003f0f070 */
[----:B------:R-:W-:-:S09]  /*0290*/  UISETP.GT.AND UP1, UPT, UR8, 0xc, UPT ;  /* 0x0000000c0800788c */ /* 0x000fd2000bf24270 */
[----:B------:R-:W-:Y:S05]  /*02a0*/  BRA.U !UP1, `(.L_x_49) ;  /* 0x0000000109c07547 */ /* 0x000fea000b800000 */
[----:B------:R-:W-:-:S11]  /*02b0*/  UPLOP3.LUT UP0, UPT, UPT, UPT, UPT, 0x40, 0x4 ;  /* 0x000000000004789c */ /* 0x000fd60003f0e870 */
.L_x_50:
[C---:B------:R-:W-:Y:S01]  /*02c0*/  IMAD.SHL.U32 R4, R2.reuse, 0x4, RZ ;  /* 0x0000000402047824 */ /* 0x040fe200078e00ff */
[----:B------:R-:W-:Y:S01]  /*02d0*/  LOP3.LUT R6, R2, 0x2, RZ, 0xc0, !PT ;  /* 0x0000000202067812 */ /* 0x000fe200078ec0ff */
[----:B------:R-:W-:Y:S01]  /*02e0*/  UIADD3 UR5, UPT, UPT, UR5, 0x10, URZ ;  /* 0x0000001005057890 */ /* 0x000fe2000fffe0ff */
[--C-:B------:R-:W-:Y:S02]  /*02f0*/  SHF.R.U32.HI R7, RZ, 0x3, R2.reuse ;  /* 0x00000003ff077819 */ /* 0x100fe40000011602 */
[----:B------:R-:W-:Y:S01]  /*0300*/  LOP3.LUT R5, R4, 0x4, RZ, 0xc0, !PT ;  /* 0x0000000404057812 */ /* 0x000fe200078ec0ff */
[----:B------:R-:W-:Y:S01]  /*0310*/  UISETP.GE.AND UP1, UPT, UR5, -0xc, UPT ;  /* 0xfffffff40500788c */ /* 0x000fe2000bf26270 */
[--C-:B------:R-:W-:Y:S02]  /*0320*/  SHF.R.U32.HI R4, RZ, 0x2, R2.reuse ;  /* 0x00000002ff047819 */ /* 0x100fe40000011602 */
[----:B------:R-:W-:Y:S01]  /*0330*/  LOP3.LUT R7, R7, 0x1, RZ, 0xc0, !PT ;  /* 0x0000000107077812 */ /* 0x000fe200078ec0ff */
[----:B------:R-:W-:Y:S01]  /*0340*/  IMAD R5, R8, 0x8, R5 ;  /* 0x0000000808057824 */ /* 0x000fe200078e0205 */
[----:B------:R-:W-:-:S02]  /*0350*/  SHF.R.S32.HI R8, RZ, 0x4, R2 ;  /* 0x00000004ff087819 */ /* 0x000fc40000011402 */
[----:B------:R-:W-:-:S03]  /*0360*/  LOP3.LUT R4, R4, 0x1, RZ, 0xc0, !PT ;  /* 0x0000000104047812 */ /* 0x000fc600078ec0ff */
[----:B------:R-:W-:Y:S01]  /*0370*/  IMAD.SHL.U32 R9, R8, 0x4, RZ ;  /* 0x0000000408097824 */ /* 0x000fe200078e00ff */
[----:B------:R-:W-:Y:S02]  /*0380*/  IADD3 R4, PT, PT, R4, R6, R5 ;  /* 0x0000000604047210 */ /* 0x000fe40007ffe005 */
[----:B------:R-:W-:Y:S02]  /*0390*/  SHF.R.U32.HI R5, RZ, 0x2, R8 ;  /* 0x00000002ff057819 */ /* 0x000fe40000011608 */
[----:B------:R-:W-:Y:S01]  /*03a0*/  LOP3.LUT R9, R9, 0x4, RZ, 0xc0, !PT ;  /* 0x0000000409097812 */ /* 0x000fe200078ec0ff */
[----:B------:R-:W-:Y:S01]  /*03b0*/  IMAD R4, R4, 0x2, R7 ;  /* 0x0000000204047824 */ /* 0x000fe200078e0207 */
[----:B------:R-:W-:Y:S02]  /*03c0*/  SHF.R.S32.HI R6, RZ, 0x8, R2 ;  /* 0x00000008ff067819 */ /* 0x000fe40000011402 */
[----:B------:R-:W-:Y:S01]  /*03d0*/  LOP3.LUT R7, R8, 0x2, RZ, 0xc0, !PT ;  /* 0x0000000208077812 */ /* 0x000fe200078ec0ff */
[----:B------:R-:W-:Y:S01]  /*03e0*/  IMAD R4, R4, 0x8, R9 ;  /* 0x0000000804047824 */ /* 0x000fe200078e0209 */
[----:B------:R-:W-:Y:S01]  /*03f0*/  SHF.R.U32.HI R8, RZ, 0x3, R8 ;  /* 0x00000003ff087819 */ /* 0x000fe20000011608 */
[----:B------:R-:W-:Y:S01]  /*0400*/  IMAD.SHL.U32 R10, R6, 0x4, RZ ;  /* 0x00000004060a7824 */ /* 0x000fe200078e00ff */
[----:B------:R-:W-:-:S02]  /*0410*/  LOP3.LUT R5, R5, 0x1, RZ, 0xc0, !PT ;  /* 0x0000000105057812 */ /* 0x000fc400078ec0ff */
[----:B------:R-:W-:Y:S02]  /*0420*/  LOP3.LUT R9, R8, 0x1, RZ, 0xc0, !PT ;  /* 0x0000000108097812 */ /* 0x000fe400078ec0ff */
[----:B------:R-:W-:Y:S02]  /*0430*/  IADD3 R4, PT, PT, R5, R7, R4 ;  /* 0x0000000705047210 */ /* 0x000fe40007ffe004 */
[----:B------:R-:W-:Y:S02]  /*0440*/  LOP3.LUT R5, R10, 0x4, RZ, 0xc0, !PT ;  /* 0x000000040a057812 */ /* 0x000fe400078ec0ff */
[----:B------:R-:W-:Y:S01]  /*0450*/  SHF.R.U32.HI R7, RZ, 0x2, R6 ;  /* 0x00000002ff077819 */ /* 0x000fe20000011606 */
[----:B------:R-:W-:Y:S01]  /*0460*/  IMAD R4, R4, 0x2, R9 ;  /* 0x0000000204047824 */ /* 0x000fe200078e0209 */
[----:B------:R-:W-:Y:S02]  /*0470*/  SHF.R.S32.HI R8, RZ, 0xc, R2 ;  /* 0x0000000cff087819 */ /* 0x000fe40000011402 */
[----:B------:R-:W-:Y:S01]  /*0480*/  LOP3.LUT R7, R7, 0x1, RZ, 0xc0, !PT ;  /* 0x0000000107077812 */ /* 0x000fe200078ec0ff */
[----:B------:R-:W-:Y:S01]  /*0490*/  IMAD R4, R4, 0x8, R5 ;  /* 0x0000000804047824 */ /* 0x000fe200078e0205 */
[----:B------:R-:W-:Y:S01]  /*04a0*/  LOP3.LUT R5, R6, 0x2, RZ, 0xc0, !PT ;  /* 0x0000000206057812 */ /* 0x000fe200078ec0ff */
[----:B------:R-:W-:Y:S01]  /*04b0*/  IMAD.SHL.U32 R10, R8, 0x4, RZ ;  /* 0x00000004080a7824 */ /* 0x000fe200078e00ff */
[----:B------:R-:W-:-:S02]  /*04c0*/  SHF.R.U32.HI R6, RZ, 0x3, R6 ;  /* 0x00000003ff067819 */ /* 0x000fc40000011606 */
[----:B------:R-:W-:Y:S02]  /*04d0*/  IADD3 R4, PT, PT, R7, R5, R4 ;  /* 0x0000000507047210 */ /* 0x000fe40007ffe004 */
[----:B------:R-:W-:Y:S02]  /*04e0*/  LOP3.LUT R9, R6, 0x1, RZ, 0xc0, !PT ;  /* 0x0000000106097812 */ /* 0x000fe400078ec0ff */
[----:B------:R-:W-:Y:S02]  /*04f0*/  LOP3.LUT R5, R10, 0x4, RZ, 0xc0, !PT ;  /* 0x000000040a057812 */ /* 0x000fe400078ec0ff */
[----:B------:R-:W-:Y:S01]  /*0500*/  SHF.R.U32.HI R6, RZ, 0x2, R8 ;  /* 0x00000002ff067819 */ /* 0x000fe20000011608 */
[----:B------:R-:W-:Y:S01]  /*0510*/  IMAD R4, R4, 0x2, R9 ;  /* 0x0000000204047824 */ /* 0x000fe200078e0209 */
[----:B------:R-:W-:Y:S02]  /*0520*/  SHF.R.S32.HI R2, RZ, 0x10, R2 ;  /* 0x00000010ff027819 */ /* 0x000fe40000011402 */
[----:B------:R-:W-:Y:S01]  /*0530*/  LOP3.LUT R6, R6, 0x1, RZ, 0xc0, !PT ;  /* 0x0000000106067812 */ /* 0x000fe200078ec0ff */
[----:B------:R-:W-:Y:S01]  /*0540*/  IMAD R4, R4, 0x8, R5 ;  /* 0x0000000804047824 */ /* 0x000fe200078e0205 */
[----:B------:R-:W-:-:S02]  /*0550*/  LOP3.LUT R5, R8, 0x2, RZ, 0xc0, !PT ;  /* 0x0000000208057812 */ /* 0x000fc400078ec0ff */
[----:B------:R-:W-:Y:S02]  /*0560*/  SHF.R.U32.HI R8, RZ, 0x3, R8 ;  /* 0x00000003ff087819 */ /* 0x000fe40000011608 */
[----:B------:R-:W-:Y:S02]  /*0570*/  IADD3 R4, PT, PT, R6, R5, R4 ;  /* 0x0000000506047210 */ /* 0x000fe40007ffe004 */
[----:B------:R-:W-:-:S05]  /*0580*/  LOP3.LUT R7, R8, 0x1, RZ, 0xc0, !PT ;  /* 0x0000000108077812 */ /* 0x000fca00078ec0ff */
[----:B------:R-:W-:Y:S01]  /*0590*/  IMAD R8, R4, 0x2, R7 ;  /* 0x0000000204087824 */ /* 0x000fe200078e0207 */
[----:B------:R-:W-:Y:S06]  /*05a0*/  BRA.U !UP1, `(.L_x_50) ;  /* 0xfffffffd09447547 */ /* 0x000fec000b83ffff */
.L_x_49:
[----:B------:R-:W-:-:S04]  /*05b0*/  UIADD3 UR8, UPT, UPT, -UR5, URZ, URZ ;  /* 0x000000ff05087290 */ /* 0x000fc8000fffe1ff */
[----:B------:R-:W-:-:S09]  /*05c0*/  UISETP.GT.AND UP1, UPT, UR8, 0x4, UPT ;  /* 0x000000040800788c */ /* 0x000fd2000bf24270 */
[----:B------:R-:W-:Y:S05]  /*05d0*/  BRA.U !UP1, `(.L_x_51) ;  /* 0x0000000109607547 */ /* 0x000fea000b800000 */
[C---:B------:R-:W-:Y:S01]  /*05e0*/  IMAD.SHL.U32 R4, R2.reuse, 0x4, RZ ;  /* 0x0000000402047824 */ /* 0x040fe200078e00ff */
[----:B------:R-:W-:Y:S01]  /*05f0*/  LOP3.LUT R6, R2, 0x2, RZ, 0xc0, !PT ;  /* 0x0000000202067812 */ /* 0x000fe200078ec0ff */
[----:B------:R-:W-:Y:S01]  /*0600*/  UIADD3 UR5, UPT, UPT, UR5, 0x8, URZ ;  /* 0x0000000805057890 */ /* 0x000fe2000fffe0ff */
[--C-:B------:R-:W-:Y:S01]  /*0610*/  SHF.R.U32.HI R7, RZ, 0x3, R2.reuse ;  /* 0x00000003ff077819 */ /* 0x100fe20000011602 */
[----:B------:R-:W-:Y:S01]  /*0620*/  UPLOP3.LUT UP0, UPT, UPT, UPT, UPT, 0x40, 0x4 ;  /* 0x000000000004789c */ /* 0x000fe20003f0e870 */
[----:B------:R-:W-:Y:S02]  /*0630*/  LOP3.LUT R5, R4, 0x4, RZ, 0xc0, !PT ;  /* 0x0000000404057812 */ /* 0x000fe400078ec0ff */
[--C-:B------:R-:W-:Y:S02]  /*0640*/  SHF.R.U32.HI R4, RZ, 0x2, R2.reuse ;  /* 0x00000002ff047819 */ /* 0x100fe40000011602 */
[----:B------:R-:W-:Y:S01]  /*0650*/  LOP3.LUT R7, R7, 0x1, RZ, 0xc0, !PT ;  /* 0x0000000107077812 */ /* 0x000fe200078ec0ff */
[----:B------:R-:W-:Y:S01]  /*0660*/  IMAD R5, R8, 0x8, R5 ;  /* 0x0000000808057824 */ /* 0x000fe200078e0205 */
[----:B------:R-:W-:-:S02]  /*0670*/  SHF.R.S32.HI R8, RZ, 0x4, R2 ;  /* 0x00000004ff087819 */ /* 0x000fc40000011402 */
[----:B------:R-:W-:Y:S02]  /*0680*/  LOP3.LUT R4, R4, 0x1, RZ, 0xc0, !PT ;  /* 0x0000000104047812 */ /* 0x000fe400078ec0ff */
[----:B------:R-:W-:Y:S01]  /*0690*/  SHF.R.S32.HI R2, RZ, 0x8, R2 ;  /* 0x00000008ff027819 */ /* 0x000fe20000011402 */
[----:B------:R-:W-:Y:S01]  /*06a0*/  IMAD.SHL.U32 R9, R8, 0x4, RZ ;  /* 0x0000000408097824 */ /* 0x000fe200078e00ff */
[----:B------:R-:W-:Y:S02]  /*06b0*/  IADD3 R4, PT, PT, R4, R6, R5 ;  /* 0x0000000604047210 */ /* 0x000fe40007ffe005 */
[----:B------:R-:W-:Y:S02]  /*06c0*/  SHF.R.U32.HI R5, RZ, 0x2, R8 ;  /* 0x00000002ff057819 */ /* 0x000fe40000011608 */
[----:B------:R-:W-:Y:S01]  /*06d0*/  LOP3.LUT R9, R9, 0x4, RZ, 0xc0, !PT ;  /* 0x0000000409097812 */ /* 0x000fe200078ec0ff */
[----:B------:R-:W-:Y:S01]  /*06e0*/  IMAD R4, R4, 0x2, R7 ;  /* 0x0000000204047824 */ /* 0x000fe200078e0207 */
[----:B------:R-:W-:-:S02]  /*06f0*/  LOP3.LUT R7, R8, 0x2, RZ, 0xc0, !PT ;  /* 0x0000000208077812 */ /* 0x000fc400078ec0ff */
[----:B------:R-:W-:Y:S01]  /*0700*/  SHF.R.U32.HI R8, RZ, 0x3, R8 ;  /* 0x00000003ff087819 */ /* 0x000fe20000011608 */
[----:B------:R-:W-:Y:S01]  /*0710*/  IMAD R4, R4, 0x8, R9 ;  /* 0x0000000804047824 */ /* 0x000fe200078e0209 */
[----:B------:R-:W-:Y:S02]  /*0720*/  LOP3.LUT R5, R5, 0x1, RZ, 0xc0, !PT ;  /* 0x0000000105057812 */ /* 0x000fe400078ec0ff */
[----:B------:R-:W-:Y:S02]  /*0730*/  LOP3.LUT R9, R8, 0x1, RZ, 0xc0, !PT ;  /* 0x0000000108097812 */ /* 0x000fe400078ec0ff */
[----:B------:R-:W-:-:S05]  /*0740*/  IADD3 R4, PT, PT, R5, R7, R4 ;  /* 0x0000000705047210 */ /* 0x000fca0007ffe004 */
[----:B------:R-:W-:-:S07]  /*0750*/  IMAD R8, R4, 0x2, R9 ;  /* 0x0000000204087824 */ /* 0x000fce00078e0209 */
.L_x_51:
[----:B------:R-:W-:-:S09]  /*0760*/  UISETP.NE.OR UP0, UPT, UR5, URZ, UP0 ;  /* 0x000000ff0500728c */ /* 0x000fd20008705670 */
[----:B------:R-:W-:Y:S05]  /*0770*/  BRA.U !UP0, `(.L_x_47) ;  /* 0x0000000108387547 */ /* 0x000fea000b800000 */
.L_x_48:
[C---:B------:R-:W-:Y:S01]  /*0780*/  IMAD.SHL.U32 R4, R2.reuse, 0x4, RZ ;  /* 0x0000000402047824 */ /* 0x040fe200078e00ff */
[----:B------:R-:W-:Y:S01]  /*0790*/  UIADD3 UR5, UPT, UPT, UR5, 0x4, URZ ;  /* 0x0000000405057890 */ /* 0x000fe2000fffe0ff */
[----:B------:R-:W-:Y:S02]  /*07a0*/  LOP3.LUT R6, R2, 0x2, RZ, 0xc0, !PT ;  /* 0x0000000202067812 */ /* 0x000fe400078ec0ff */
[--C-:B------:R-:W-:Y:S01]  /*07b0*/  SHF.R.U32.HI R7, RZ, 0x3, R2.reuse ;  /* 0x00000003ff077819 */ /* 0x100fe20000011602 */
[----:B------:R-:W-:Y:S01]  /*07c0*/  UISETP.NE.AND UP0, UPT, UR5, URZ, UPT ;  /* 0x000000ff0500728c */ /* 0x000fe2000bf05270 */
[----:B------:R-:W-:Y:S02]  /*07d0*/  LOP3.LUT R5, R4, 0x4, RZ, 0xc0, !PT ;  /* 0x0000000404057812 */ /* 0x000fe400078ec0ff */
[----:B------:R-:W-:Y:S02]  /*07e0*/  SHF.R.U32.HI R4, RZ, 0x2, R2 ;  /* 0x00000002ff047819 */ /* 0x000fe40000011602 */
[----:B------:R-:W-:Y:S01]  /*07f0*/  LOP3.LUT R7, R7, 0x1, RZ, 0xc0, !PT ;  /* 0x0000000107077812 */ /* 0x000fe200078ec0ff */
[----:B------:R-:W-:Y:S01]  /*0800*/  IMAD R5, R8, 0x8, R5 ;  /* 0x0000000808057824 */ /* 0x000fe200078e0205 */
[----:B------:R-:W-:-:S02]  /*0810*/  LOP3.LUT R4, R4, 0x1, RZ, 0xc0, !PT ;  /* 0x0000000104047812 */ /* 0x000fc400078ec0ff */
[----:B------:R-:W-:Y:S02]  /*0820*/  SHF.R.S32.HI R2, RZ, 0x4, R2 ;  /* 0x00000004ff027819 */ /* 0x000fe40000011402 */
[----:B------:R-:W-:-:S05]  /*0830*/  IADD3 R4, PT, PT, R4, R6, R5 ;  /* 0x0000000604047210 */ /* 0x000fca0007ffe005 */
[----:B------:R-:W-:Y:S01]  /*0840*/  IMAD R8, R4, 0x2, R7 ;  /* 0x0000000204087824 */ /* 0x000fe200078e0207 */
[----:B------:R-:W-:Y:S06]  /*0850*/  BRA.U UP0, `(.L_x_48) ;  /* 0xfffffffd00c87547 */ /* 0x000fec000b83ffff */
.L_x_47:
[----:B------:R-:W-:-:S09]  /*0860*/  UISETP.NE.AND UP0, UPT, UR4, URZ, UPT ;  /* 0x000000ff0400728c */ /* 0x000fd2000bf05270 */
[----:B------:R-:W-:Y:S05]  /*0870*/  BRA.U !UP0, `(.L_x_46) ;  /* 0x00000001081c7547 */ /* 0x000fea000b800000 */
[----:B------:R-:W-:-:S12]  /*0880*/  UIADD3 UR4, UPT, UPT, -UR4, URZ, URZ ;  /* 0x000000ff04047290 */ /* 0x000fd8000fffe1ff */
.L_x_52:
[----:B------:R-:W-:Y:S01]  /*0890*/  UIADD3 UR4, UPT, UPT, UR4, 0x1, URZ ;  /* 0x0000000104047890 */ /* 0x000fe2000fffe0ff */
[----:B------:R-:W-:Y:S02]  /*08a0*/  LOP3.LUT R5, R2, 0x1, RZ, 0xc0, !PT ;  /* 0x0000000102057812 */ /* 0x000fe400078ec0ff */
[----:B------:R-:W-:Y:S01]  /*08b0*/  SHF.R.S32.HI R2, RZ, 0x1, R2 ;  /* 0x00000001ff027819 */ /* 0x000fe20000011402 */
[----:B------:R-:W-:Y:S02]  /*08c0*/  UISETP.NE.AND UP0, UPT, UR4, URZ, UPT ;  /* 0x000000ff0400728c */ /* 0x000fe4000bf05270 */
[----:B------:R-:W-:-:S07]  /*08d0*/  IMAD R8, R8, 0x2, R5 ;  /* 0x0000000208087824 */ /* 0x000fce00078e0205 */
[----:B------:R-:W-:Y:S05]  /*08e0*/  BRA.U UP0, `(.L_x_52) ;  /* 0xfffffffd00e87547 */ /* 0x000fea000b83ffff */
.L_x_46:
[----:B------:R-:W0:Y:S08]  /*08f0*/  LDC.64 R4, c[0x0][0x380] ;  /* 0x0000e000ff047b82 */ /* 0x000e300000000a00 */
[----:B------:R-:W1:Y:S01]  /*0900*/  LDC.64 R6, c[0x0][0x388] ;  /* 0x0000e200ff067b82 */ /* 0x000e620000000a00 */
[----:B0-----:R-:W-:-:S05]  /*0910*/  IMAD.WIDE.U32 R4, R0, 0x8, R4 ;  /* 0x0000000800047825 */ /* 0x001fca00078e0004 */
[----:B------:R-:W2:Y:S04]  /*0920*/  LDG.E R9, desc[UR6][R4.64] ;  /* 0x0000000604097981 */ /* 0x000ea8000c1e1900 */
[----:B------:R-:W3:Y:S01]  /*0930*/  LDG.E R11, desc[UR6][R4.64+0x4] ;  /* 0x00000406040b7981 */ /* 0x000ee2000c1e1900 */
[----:B------:R-:W-:-:S05]  /*0940*/  IADD3 R3, PT, PT, R8, R0, -R3 ;  /* 0x0000000008037210 */ /* 0x000fca0007ffe803 */
[----:B-1----:R-:W-:-:S05]  /*0950*/  IMAD.WIDE.U32 R2, R3, 0x8, R6 ;  /* 0x0000000803027825 */ /* 0x002fca00078e0006 */
[----:B--2---:R-:W-:Y:S04]  /*0960*/  STG.E desc[UR6][R2.64], R9 ;  /* 0x0000000902007986 */ /* 0x004fe8000c101906 */
[----:B---3--:R-:W-:Y:S01]  /*0970*/  STG.E desc[UR6][R2.64+0x4], R11 ;  /* 0x0000040b02007986 */ /* 0x008fe2000c101906 */
[----:B------:R-:W-:Y:S05]  /*0980*/  EXIT ;  /* 0x000000000000794d */ /* 0x000fea0003800000 */
.L_x_53:
        /* <DEDUP_REMOVED lines=15> */
.L_x_64:


//--------------------- .text._occa_overlap_N_window_0 --------------------------
	.section	.text._occa_overlap_N_window_0,"ax",@progbits
	.align	128
        .global         _occa_overlap_N_window_0
        .type           _occa_overlap_N_window_0,@function
        .size           _occa_overlap_N_window_0,(.L_x_65 - _occa_overlap_N_window_0)
        .other          _occa_overlap_N_window_0,@"STO_CUDA_ENTRY STV_DEFAULT"
_occa_overlap_N_window_0:
.text._occa_overlap_N_window_0:
[----:B------:R-:W-:Y:S01]  /*0000*/  LDC R1, c[0x0][0x37c] ;  /* 0x0000df00ff017b82 */ /* 0x000fe20000000800 */
[----:B------:R-:W0:Y:S01]  /*0010*/  LDCU.64 UR6, c[0x0][0x398] ;  /* 0x00007300ff0677ac */ /* 0x000e220008000a00 */
[----:B------:R-:W1:Y:S06]  /*0020*/  S2R R5, SR_TID.X ;  /* 0x0000000000057919 */ /* 0x000e6c0000002100 */
[----:B------:R-:W2:Y:S01]  /*0030*/  S2UR UR4, SR_CTAID.X ;  /* 0x00000000000479c3 */ /* 0x000ea20000002500 */
[----:B------:R-:W-:Y:S01]  /*0040*/  BSSY.RECONVERGENT B0, `(.L_x_54) ;  /* 0x0000022000007945 */ /* 0x000fe20003800200 */
[----:B------:R-:W3:Y:S01]  /*0050*/  LDCU UR8, c[0x0][0x390] ;  /* 0x00007200ff0877ac */ /* 0x000ee20008000800 */
[----:B0-----:R-:W0:Y:S01]  /*0060*/  I2F.U32.RP R0, UR6 ;  /* 0x0000000600007d06 */ /* 0x001e220008209000 */
[----:B------:R-:W-:Y:S01]  /*0070*/  ISETP.NE.U32.AND P2, PT, RZ, UR6, PT ;  /* 0x00000006ff007c0c */ /* 0x000fe2000bf45070 */
[----:B--2---:R-:W-:-:S06]  /*0080*/  USHF.L.U32 UR4, UR4, 0x8, URZ ;  /* 0x0000000804047899 */ /* 0x004fcc00080006ff */
[----:B0-----:R-:W0:Y:S02]  /*0090*/  MUFU.RCP R0, R0 ;  /* 0x0000000000007308 */ /* 0x001e240000001000 */
[----:B0-----:R-:W-:-:S06]  /*00a0*/  IADD3 R2, PT, PT, R0, 0xffffffe, RZ ;  /* 0x0ffffffe00027810 */ /* 0x001fcc0007ffe0ff */
[----:B------:R0:W2:Y:S02]  /*00b0*/  F2I.FTZ.U32.TRUNC.NTZ R3, R2 ;  /* 0x0000000200037305 */ /* 0x0000a4000021f000 */
[----:B0-----:R-:W-:Y:S01]  /*00c0*/  IMAD.MOV.U32 R2, RZ, RZ, RZ ;  /* 0x000000ffff027224 */ /* 0x001fe200078e00ff */
[----:B--2---:R-:W-:-:S05]  /*00d0*/  IADD3 R7, PT, PT, RZ, -R3, RZ ;  /* 0x80000003ff077210 */ /* 0x004fca0007ffe0ff */
[----:B------:R-:W-:-:S04]  /*00e0*/  IMAD R7, R7, UR6, RZ ;  /* 0x0000000607077c24 */ /* 0x000fc8000f8e02ff */
[----:B------:R-:W-:Y:S01]  /*00f0*/  IMAD.HI.U32 R4, R3, R7, R2 ;  /* 0x0000000703047227 */ /* 0x000fe200078e0002 */
[----:B-1----:R-:W-:Y:S01]  /*0100*/  LOP3.LUT R3, R5, UR4, RZ, 0xfc, !PT ;  /* 0x0000000405037c12 */ /* 0x002fe2000f8efcff */
[----:B------:R-:W0:Y:S04]  /*0110*/  LDCU.64 UR4, c[0x0][0x358] ;  /* 0x00006b00ff0477ac */ /* 0x000e280008000a00 */
[----:B------:R-:W-:-:S05]  /*0120*/  IMAD.HI.U32 R0, R4, R3, RZ ;  /* 0x0000000304007227 */ /* 0x000fca00078e00ff */
[----:B------:R-:W-:-:S05]  /*0130*/  IADD3 R4, PT, PT, -R0, RZ, RZ ;  /* 0x000000ff00047210 */ /* 0x000fca0007ffe1ff */
[----:B------:R-:W-:-:S05]  /*0140*/  IMAD R4, R4, UR6, R3 ;  /* 0x0000000604047c24 */ /* 0x000fca000f8e0203 */
[----:B------:R-:W-:-:S13]  /*0150*/  ISETP.GE.U32.AND P0, PT, R4, UR6, PT ;  /* 0x0000000604007c0c */ /* 0x000fda000bf06070 */
[----:B------:R-:W-:Y:S01]  /*0160*/  @P0 VIADD R4, R4, -UR6 ;  /* 0x8000000604040c36 */ /* 0x000fe20008000000 */
[----:B------:R-:W-:-:S04]  /*0170*/  @P0 IADD3 R0, PT, PT, R0, 0x1, RZ ;  /* 0x0000000100000810 */ /* 0x000fc80007ffe0ff */
[----:B------:R-:W-:Y:S02]  /*0180*/  ISETP.GE.U32.AND P1, PT, R4, UR6, PT ;  /* 0x0000000604007c0c */ /* 0x000fe4000bf26070 */
[----:B------:R-:W1:Y:S11]  /*0190*/  LDC.64 R4, c[0x0][0x388] ;  /* 0x0000e200ff047b82 */ /* 0x000e760000000a00 */
[----:B------:R-:W-:Y:S01]  /*01a0*/  @P1 VIADD R0, R0, 0x1 ;  /* 0x0000000100001836 */ /* 0x000fe20000000000 */
[----:B------:R-:W-:-:S04]  /*01b0*/  @!P2 LOP3.LUT R0, RZ, UR6, RZ, 0x33, !PT ;  /* 0x00000006ff00ac12 */ /* 0x000fc8000f8e33ff */
[----:B------:R-:W-:-:S05]  /*01c0*/  IADD3 R2, PT, PT, -R0, RZ, RZ ;  /* 0x000000ff00027210 */ /* 0x000fca0007ffe1ff */
[----:B------:R-:W-:Y:S02]  /*01d0*/  IMAD R7, R2, UR6, R3 ;  /* 0x0000000602077c24 */ /* 0x000fe4000f8e0203 */
[----:B-1----:R-:W-:-:S04]  /*01e0*/  IMAD.WIDE.U32 R4, R3, 0x8, R4 ;  /* 0x0000000803047825 */ /* 0x002fc800078e0004 */
[----:B------:R-:W-:Y:S02]  /*01f0*/  HFMA2 R3, -RZ, RZ, 0, 0 ;  /* 0x00000000ff037431 */ /* 0x000fe400000001ff */
[----:B------:R-:W-:-:S05]  /*0200*/  IMAD R7, R0, UR7, R7 ;  /* 0x0000000700077c24 */ /* 0x000fca000f8e0207 */
[----:B---3--:R-:W-:-:S13]  /*0210*/  ISETP.GE.U32.AND P0, PT, R7, UR8, PT ;  /* 0x0000000807007c0c */ /* 0x008fda000bf06070 */
[----:B0-----:R-:W-:Y:S05]  /*0220*/  @P0 BRA `(.L_x_55) ;  /* 0x00000000000c0947 */ /* 0x001fea0003800000 */
[----:B------:R-:W0:Y:S02]  /*0230*/  LDC.64 R2, c[0x0][0x380] ;  /* 0x0000e000ff027b82 */ /* 0x000e240000000a00 */
[----:B0-----:R-:W-:-:S06]  /*0240*/  IMAD.WIDE.U32 R2, R7, 0x4, R2 ;  /* 0x0000000407027825 */ /* 0x001fcc00078e0002 */
[----:B------:R0:W5:Y:S02]  /*0250*/  LDG.E R3, desc[UR4][R2.64] ;  /* 0x0000000402037981 */ /* 0x000164000c1e1900 */
.L_x_55:
[----:B------:R-:W-:Y:S05]  /*0260*/  BSYNC.RECONVERGENT B0 ;  /* 0x0000000000007941 */ /* 0x000fea0003800200 */
.L_x_54:
[----:B-----5:R-:W-:Y:S04]  /*0270*/  STG.E desc[UR4][R4.64], R3 ;  /* 0x0000000304007986 */ /* 0x020fe8000c101904 */
[----:B------:R-:W-:Y:S01]  /*0280*/  STG.E desc[UR4][R4.64+0x4], RZ ;  /* 0x000004ff04007986 */ /* 0x000fe2000c101904 */
[----:B------:R-:W-:Y:S05]  /*0290*/  EXIT ;  /* 0x000000000000794d */ /* 0x000fea0003800000 */
.L_x_56:
        /* <DEDUP_REMOVED lines=14> */
.L_x_65:


//--------------------- .nv.global.init           --------------------------
	.section	.nv.global.init,"aw",@progbits
	.align	4
.nv.global.init:
	.type		__cudart_i2opi_f,@object
	.size		__cudart_i2opi_f,(.L_0 - __cudart_i2opi_f)
__cudart_i2opi_f:
        /*0000*/ 	.byte	0x41, 0x90, 0x43, 0x3c, 0x99, 0x95, 0x62, 0xdb, 0xc0, 0xdd, 0x34, 0xf5, 0xd1, 0x57, 0x27, 0xfc
        /*0010*/ 	.byte	0x29, 0x15, 0x44, 0x4e, 0x6e, 0x83, 0xf9, 0xa2
.L_0:


//--------------------- .nv.shared.reserved.0     --------------------------
	.section	.nv.shared.reserved.0,"aw",@nobits
	.weak		__nv_reservedSMEM_offset_0_alias
	.size		__nv_reservedSMEM_offset_0_alias, 0, 64
	.other		__nv_reservedSMEM_offset_0_alias,@"STO_CUDA_RESERVED_SHARED STV_DEFAULT"
__nv_reservedSMEM_offset_0_alias:
	.zero		0
	.zero		64


//--------------------- .nv.constant0._occa_StockHamDITCommon_0 --------------------------
	.section	.nv.constant0._occa_StockHamDITCommon_0,"a",@progbits
	.sectionflags	@""
	.align	4
.nv.constant0._occa_StockHamDITCommon_0:
	.zero		944


//--------------------- .nv.constant0._occa_Overlap_Common_0 --------------------------
	.section	.nv.constant0._occa_Overlap_Common_0,"a",@progbits
	.sectionflags	@""
	.align	4
.nv.constant0._occa_Overlap_Common_0:
	.zero		928


//--------------------- .nv.constant0._occa_toPower_0 --------------------------
	.section	.nv.constant0._occa_toPower_0,"a",@progbits
	.sectionflags	@""
	.align	4
.nv.constant0._occa_toPower_0:
	.zero		920


//--------------------- .nv.constant0._occa_Butterfly_0 --------------------------
	.section	.nv.constant0._occa_Butterfly_0,"a",@progbits
	.sectionflags	@""
	.align	4
.nv.constant0._occa_Butterfly_0:
	.zero		920


//--------------------- .nv.constant0._occa_bitReverse_temp_0 --------------------------
	.section	.nv.constant0._occa_bitReverse_temp_0,"a",@progbits
	.sectionflags	@""
	.align	4
.nv.constant0._occa_bitReverse_temp_0:
	.zero		924


//--------------------- .nv.constant0._occa_overlap_N_window_0 --------------------------
	.section	.nv.constant0._occa_overlap_N_window_0,"a",@progbits
	.sectionflags	@""
	.align	4
.nv.constant0._occa_overlap_N_window_0:
	.zero		928


//--------------------- SYMBOLS --------------------------

	.type		.nv.reservedSmem.offset0,@object
	.size		.nv.reservedSmem.offset0,0x4
